	.target	sm_90a

	.elftype	@"ET_EXEC"


//--------------------- .note.nv.tkinfo           --------------------------
	.section	.note.nv.tkinfo,"",@"SHT_NOTE"
	.sectionflags	@"SHF_NOTE_NV_TKINFO"
	.tkinfo
        /*0018*/ 	.word	0x00000002
        /*0030*/ 	.string	""
        /*0030*/ 	.string	"ptxas"
        /*0030*/ 	.string	"Cuda compilation tools, release 13.0, V13.0.88"
        /*0030*/ 	.string	"Build cuda_13.0.r13.0/compiler.36424714_0"
        /*0030*/ 	.string	"-arch sm_90a -m 64 "



//--------------------- .note.nv.cuinfo           --------------------------
	.section	.note.nv.cuinfo,"",@"SHT_NOTE"
	.sectionflags	@"SHF_NOTE_NV_CUINFO"
        /*0018*/ 	.short	0x0002
        /*001a*/ 	.short	0x005a
        /*001c*/ 	.short	0x0082
	.zero		2


//--------------------- .nv.info                  --------------------------
	.section	.nv.info,"",@"SHT_CUDA_INFO"
	.align	4


	//----- nvinfo : EIATTR_REGCOUNT
	.align		4
        /*0000*/ 	.byte	0x04, 0x2f
        /*0002*/ 	.short	(.L_12 - .L_11)
	.align		4
.L_11:
        /*0004*/ 	.word	index@(_ZN7cutlass13device_kernelINS_4gemm6kernel13GemmUniversalIN4cute5tupleIJiiiiEEENS1_10collective13CollectiveMmaINS1_37MainloopSm90TmaGmmaWarpSpecializedFP8ILi2ENS5_IJNS4_1CILi1EEESB_SB_EEENS1_35KernelTmaWarpSpecializedCooperativeEEENS5_IJNSA_ILi128EEENSA_ILi512EEESF_EEENS_12float_e4m3_tENS5_IJlSB_lEEESI_SJ_NS4_8TiledMMAINS4_8MMA_AtomIJNS4_4SM904GMMA31MMA_64x256x32_F32E4M3E4M3_SS_TNILNSN_7ScaleInE1ELSP_1EEEEEENS4_6LayoutINS5_IJNSA_ILi2EEESB_SB_EEENS5_IJSB_NSA_ILi0EEESV_EEEEENS5_IJNS4_10UnderscoreESY_SY_EEEEENS4_13SM90_TMA_LOADENS4_14ComposedLayoutINS4_7SwizzleILi3ELi4ELi3EEENS4_18smem_ptr_flag_bitsILi8EEENSS_INS5_IJNSA_ILi8EEESF_EEENS5_IJSF_SB_EEEEEEEvNS4_8identityES11_S1B_vS1C_EENS_8epilogue10collective6detail29Sm90TmaWarpSpecializedAdapterINS1F_15DefaultEpilogueISI_SJ_SJ_NS1E_6thread17LinearCombinationISI_Li1EffLNS1J_9ScaleType4KindE0ELNS_15FloatRoundStyleE2ESI_EENS1_15EpilogueDefaultEEEEEvvEEEEvNT_6ParamsE)
        /*0008*/ 	.word	0x000000a8


	//----- nvinfo : EIATTR_FRAME_SIZE
	.align		4
.L_12:
        /*000c*/ 	.byte	0x04, 0x11
        /*000e*/ 	.short	(.L_14 - .L_13)
	.align		4
.L_13:
        /*0010*/ 	.word	index@(_ZN7cutlass13device_kernelINS_4gemm6kernel13GemmUniversalIN4cute5tupleIJiiiiEEENS1_10collective13CollectiveMmaINS1_37MainloopSm90TmaGmmaWarpSpecializedFP8ILi2ENS5_IJNS4_1CILi1EEESB_SB_EEENS1_35KernelTmaWarpSpecializedCooperativeEEENS5_IJNSA_ILi128EEENSA_ILi512EEESF_EEENS_12float_e4m3_tENS5_IJlSB_lEEESI_SJ_NS4_8TiledMMAINS4_8MMA_AtomIJNS4_4SM904GMMA31MMA_64x256x32_F32E4M3E4M3_SS_TNILNSN_7ScaleInE1ELSP_1EEEEEENS4_6LayoutINS5_IJNSA_ILi2EEESB_SB_EEENS5_IJSB_NSA_ILi0EEESV_EEEEENS5_IJNS4_10UnderscoreESY_SY_EEEEENS4_13SM90_TMA_LOADENS4_14ComposedLayoutINS4_7SwizzleILi3ELi4ELi3EEENS4_18smem_ptr_flag_bitsILi8EEENSS_INS5_IJNSA_ILi8EEESF_EEENS5_IJSF_SB_EEEEEEEvNS4_8identityES11_S1B_vS1C_EENS_8epilogue10collective6detail29Sm90TmaWarpSpecializedAdapterINS1F_15DefaultEpilogueISI_SJ_SJ_NS1E_6thread17LinearCombinationISI_Li1EffLNS1J_9ScaleType4KindE0ELNS_15FloatRoundStyleE2ESI_EENS1_15EpilogueDefaultEEEEEvvEEEEvNT_6ParamsE)
        /*0014*/ 	.word	0x00000cc0


	//----- nvinfo : EIATTR_MIN_STACK_SIZE
	.align		4
.L_14:
        /*0018*/ 	.byte	0x04, 0x12
        /*001a*/ 	.short	(.L_16 - .L_15)
	.align		4
.L_15:
        /*001c*/ 	.word	index@(_ZN7cutlass13device_kernelINS_4gemm6kernel13GemmUniversalIN4cute5tupleIJiiiiEEENS1_10collective13CollectiveMmaINS1_37MainloopSm90TmaGmmaWarpSpecializedFP8ILi2ENS5_IJNS4_1CILi1EEESB_SB_EEENS1_35KernelTmaWarpSpecializedCooperativeEEENS5_IJNSA_ILi128EEENSA_ILi512EEESF_EEENS_12float_e4m3_tENS5_IJlSB_lEEESI_SJ_NS4_8TiledMMAINS4_8MMA_AtomIJNS4_4SM904GMMA31MMA_64x256x32_F32E4M3E4M3_SS_TNILNSN_7ScaleInE1ELSP_1EEEEEENS4_6LayoutINS5_IJNSA_ILi2EEESB_SB_EEENS5_IJSB_NSA_ILi0EEESV_EEEEENS5_IJNS4_10UnderscoreESY_SY_EEEEENS4_13SM90_TMA_LOADENS4_14ComposedLayoutINS4_7SwizzleILi3ELi4ELi3EEENS4_18smem_ptr_flag_bitsILi8EEENSS_INS5_IJNSA_ILi8EEESF_EEENS5_IJSF_SB_EEEEEEEvNS4_8identityES11_S1B_vS1C_EENS_8epilogue10collective6detail29Sm90TmaWarpSpecializedAdapterINS1F_15DefaultEpilogueISI_SJ_SJ_NS1E_6thread17LinearCombinationISI_Li1EffLNS1J_9ScaleType4KindE0ELNS_15FloatRoundStyleE2ESI_EENS1_15EpilogueDefaultEEEEEvvEEEEvNT_6ParamsE)
        /*0020*/ 	.word	0x00000cc0
.L_16:


//--------------------- .nv.compat                --------------------------
	.section	.nv.compat,"",@"SHT_CUDA_COMPAT_INFO"
	.align	4
        /*0000*/ 	.byte	0x02, 0x09, 0x01, 0x00, 0x02, 0x02, 0x04, 0x00, 0x02, 0x05, 0x05, 0x00, 0x03, 0x07, 0x01, 0x01
        /*0010*/ 	.byte	0x02, 0x03, 0x01, 0x00, 0x02, 0x06, 0x01, 0x00, 0x04, 0x0b, 0x08, 0x00, 0x00, 0x00, 0x00, 0x00
        /*0020*/ 	.byte	0x00, 0x00, 0x00, 0x00


//--------------------- .nv.info._ZN7cutlass13device_kernelINS_4gemm6kernel13GemmUniversalIN4cute5tupleIJiiiiEEENS1_10collective13CollectiveMmaINS1_37MainloopSm90TmaGmmaWarpSpecializedFP8ILi2ENS5_IJNS4_1CILi1EEESB_SB_EEENS1_35KernelTmaWarpSpecializedCooperativeEEENS5_IJNSA_ILi128EEENSA_ILi512EEESF_EEENS_12float_e4m3_tENS5_IJlSB_lEEESI_SJ_NS4_8TiledMMAINS4_8MMA_AtomIJNS4_4SM904GMMA31MMA_64x256x32_F32E4M3E4M3_SS_TNILNSN_7ScaleInE1ELSP_1EEEEEENS4_6LayoutINS5_IJNSA_ILi2EEESB_SB_EEENS5_IJSB_NSA_ILi0EEESV_EEEEENS5_IJNS4_10UnderscoreESY_SY_EEEEENS4_13SM90_TMA_LOADENS4_14ComposedLayoutINS4_7SwizzleILi3ELi4ELi3EEENS4_18smem_ptr_flag_bitsILi8EEENSS_INS5_IJNSA_ILi8EEESF_EEENS5_IJSF_SB_EEEEEEEvNS4_8identityES11_S1B_vS1C_EENS_8epilogue10collective6detail29Sm90TmaWarpSpecializedAdapterINS1F_15DefaultEpilogueISI_SJ_SJ_NS1E_6thread17LinearCombinationISI_Li1EffLNS1J_9ScaleType4KindE0ELNS_15FloatRoundStyleE2ESI_EENS1_15EpilogueDefaultEEEEEvvEEEEvNT_6ParamsE --------------------------
	.section	.nv.info._ZN7cutlass13device_kernelINS_4gemm6kernel13GemmUniversalIN4cute5tupleIJiiiiEEENS1_10collective13CollectiveMmaINS1_37MainloopSm90TmaGmmaWarpSpecializedFP8ILi2ENS5_IJNS4_1CILi1EEESB_SB_EEENS1_35KernelTmaWarpSpecializedCooperativeEEENS5_IJNSA_ILi128EEENSA_ILi512EEESF_EEENS_12float_e4m3_tENS5_IJlSB_lEEESI_SJ_NS4_8TiledMMAINS4_8MMA_AtomIJNS4_4SM904GMMA31MMA_64x256x32_F32E4M3E4M3_SS_TNILNSN_7ScaleInE1ELSP_1EEEEEENS4_6LayoutINS5_IJNSA_ILi2EEESB_SB_EEENS5_IJSB_NSA_ILi0EEESV_EEEEENS5_IJNS4_10UnderscoreESY_SY_EEEEENS4_13SM90_TMA_LOADENS4_14ComposedLayoutINS4_7SwizzleILi3ELi4ELi3EEENS4_18smem_ptr_flag_bitsILi8EEENSS_INS5_IJNSA_ILi8EEESF_EEENS5_IJSF_SB_EEEEEEEvNS4_8identityES11_S1B_vS1C_EENS_8epilogue10collective6detail29Sm90TmaWarpSpecializedAdapterINS1F_15DefaultEpilogueISI_SJ_SJ_NS1E_6thread17LinearCombinationISI_Li1EffLNS1J_9ScaleType4KindE0ELNS_15FloatRoundStyleE2ESI_EENS1_15EpilogueDefaultEEEEEvvEEEEvNT_6ParamsE,"",@"SHT_CUDA_INFO"
	.sectionflags	@""
	.align	4


	//----- nvinfo : EIATTR_CUDA_API_VERSION
	.align		4
        /*0000*/ 	.byte	0x04, 0x37
        /*0002*/ 	.short	(.L_18 - .L_17)
.L_17:
        /*0004*/ 	.word	0x00000082


	//----- nvinfo : EIATTR_KPARAM_INFO
	.align		4
.L_18:
        /*0008*/ 	.byte	0x04, 0x17
        /*000a*/ 	.short	(.L_20 - .L_19)
.L_19:
        /*000c*/ 	.word	0x00000000
        /*0010*/ 	.short	0x0000
        /*0012*/ 	.short	0x0070
        /*0014*/ 	.byte	0x00, 0xf0, 0x01, 0x10


	//----- nvinfo : EIATTR_SPARSE_MMA_MASK
	.align		4
.L_20:
        /*0018*/ 	.byte	0x03, 0x50
        /*001a*/ 	.short	0x0000


	//----- nvinfo : EIATTR_MAXREG_COUNT
	.align		4
        /*001c*/ 	.byte	0x03, 0x1b
        /*001e*/ 	.short	0x00a8


	//----- nvinfo : EIATTR_NUM_BARRIERS
	.align		4
        /*0020*/ 	.byte	0x02, 0x4c
        /*0022*/ 	.byte	0x01
	.zero		1


	//----- nvinfo : EIATTR_ANNOTATIONS
	.align		4
        /*0024*/ 	.byte	0x04, 0x55
        /*0026*/ 	.short	(.L_22 - .L_21)


	//   ....[0]....
.L_21:
        /*0028*/ 	.word	0x00000001
        /*002c*/ 	.byte	0x50, 0x05, 0x00, 0x00, 0x01, 0x00, 0x00, 0x00, 0x70, 0x05, 0x00, 0x00, 0x01, 0x00, 0x00, 0x00
        /* <DEDUP_REMOVED lines=2035> */
        /*7f6c*/ 	.byte	0xa0, 0xa6, 0x02, 0x00


	//----- nvinfo : EIATTR_MERCURY_ISA_VERSION
	.align		4
.L_22:
        /*7f70*/ 	.byte	0x03, 0x5f
        /*7f72*/ 	.short	0x0101


	//----- nvinfo : EIATTR_INT_WARP_WIDE_INSTR_OFFSETS
	.align		4
        /*7f74*/ 	.byte	0x04, 0x31
        /*7f76*/ 	.short	(.L_24 - .L_23)


	//   ....[0]....
.L_23:
        /*7f78*/ 	.word	0x00000440


	//   ....[1]....
        /*7f7c*/ 	.word	0x00000460


	//   ....[2]....
        /*7f80*/ 	.word	0x00000560


	//----- nvinfo : EIATTR_COOP_GROUP_MASK_REGIDS
	.align		4
.L_24:
        /*7f84*/ 	.byte	0x04, 0x29
        /*7f86*/ 	.short	(.L_26 - .L_25)


	//   ....[0]....
.L_25:
        /*7f88*/ 	.word	0xffffffff


	//   ....[1]....
        /*7f8c*/ 	.word	0xffffffff


	//   ....[2]....
        /*7f90*/ 	.word	0xffffffff


	//   ....[3]....
        /*7f94*/ 	.word	0xffffffff


	//   ....[4]....
        /*7f98*/ 	.word	0xffffffff


	//----- nvinfo : EIATTR_COOP_GROUP_INSTR_OFFSETS
	.align		4
.L_26:
        /*7f9c*/ 	.byte	0x04, 0x28
        /*7f9e*/ 	.short	(.L_28 - .L_27)


	//   ....[0]....
.L_27:
        /*7fa0*/ 	.word	0x00000070


	//   ....[1]....
        /*7fa4*/ 	.word	0x00000080


	//   ....[2]....
        /*7fa8*/ 	.word	0x000001a0


	//   ....[3]....
        /*7fac*/ 	.word	0x00000380


	//   ....[4]....
        /*7fb0*/ 	.word	0x00002680


	//----- nvinfo : EIATTR_REG_RECONFIG
	.align		4
.L_28:
        /*7fb4*/ 	.byte	0x01, 0x54
	.zero		2


	//----- nvinfo : EIATTR_MBARRIER_INSTR_OFFSETS
	.align		4
        /*7fb8*/ 	.byte	0x04, 0x39
        /*7fba*/ 	.short	(.L_30 - .L_29)


	//   ....[0]....
.L_29:
        /*7fbc*/ 	.word	0x00000320
        /*7fc0*/ 	.word	0x000000ff
        /*7fc4*/ 	.word	0x00000000
        /*7fc8*/ 	.short	0x0100
        /*7fca*/ 	.byte	0x09
	.zero		1


	//   ....[1]....
        /*7fcc*/ 	.word	0x00000330
        /*7fd0*/ 	.word	0x000000ff
        /*7fd4*/ 	.word	0x00000010
        /*7fd8*/ 	.short	0x0100
        /*7fda*/ 	.byte	0x09
	.zero		1


	//   ....[2]....
        /*7fdc*/ 	.word	0x00000340
        /*7fe0*/ 	.word	0x000000ff
        /*7fe4*/ 	.word	0x00000008
        /*7fe8*/ 	.short	0x0100
        /*7fea*/ 	.byte	0x09
	.zero		1


	//   ....[3]....
        /*7fec*/ 	.word	0x00000350
        /*7ff0*/ 	.word	0x000000ff
        /*7ff4*/ 	.word	0x00000018
        /*7ff8*/ 	.short	0x0100
        /*7ffa*/ 	.byte	0x09
	.zero		1


	//   ....[4]....
        /*7ffc*/ 	.word	0x00000590
        /*8000*/ 	.word	0x000000ff
        /*8004*/ 	.word	0x00000030
        /*8008*/ 	.short	0x0100
        /*800a*/ 	.byte	0x06
	.zero		1


	//   ....[5]....
        /*800c*/ 	.word	0x000005a0
        /*8010*/ 	.word	0x000000ff
        /*8014*/ 	.word	0x00000038
        /*8018*/ 	.short	0x0100
        /*801a*/ 	.byte	0x06
	.zero		1


	//   ....[6]....
        /*801c*/ 	.word	0x00002a70
        /*8020*/ 	.word	0x000000ff
        /*8024*/ 	.word	0x00000000
        /*8028*/ 	.short	0x010a
        /*802a*/ 	.byte	0x06
	.zero		1


	//   ....[7]....
        /*802c*/ 	.word	0x00002ab0
        /*8030*/ 	.word	0x000000ff
        /*8034*/ 	.word	0x00000000
        /*8038*/ 	.short	0x010a
        /*803a*/ 	.byte	0x06
	.zero		1


	//   ....[8]....
        /*803c*/ 	.word	0x00008dc0
        /*8040*/ 	.word	0x000000ff
        /*8044*/ 	.word	0x00000000
        /*8048*/ 	.short	0x010a
        /*804a*/ 	.byte	0x10
	.zero		1


	//   ....[9]....
        /*804c*/ 	.word	0x00008e00
        /*8050*/ 	.word	0x000000ff
        /*8054*/ 	.word	0x00000000
        /*8058*/ 	.short	0x010a
        /*805a*/ 	.byte	0x10
	.zero		1


	//   ....[10]....
        /*805c*/ 	.word	0x00011600
        /*8060*/ 	.word	0x000000ff
        /*8064*/ 	.word	0x00000000
        /*8068*/ 	.short	0x0101
        /*806a*/ 	.byte	0x08
	.zero		1


	//   ....[11]....
        /*806c*/ 	.word	0x000150b0
        /*8070*/ 	.word	0x000000ff
        /*8074*/ 	.word	0x00000000
        /*8078*/ 	.short	0x0101
        /*807a*/ 	.byte	0x06
	.zero		1


	//   ....[12]....
        /*807c*/ 	.word	0x000299e0
        /*8080*/ 	.word	0x00000010
        /*8084*/ 	.word	0x00000010
        /*8088*/ 	.short	0x010a
        /*808a*/ 	.byte	0x3f
	.zero		1


	//   ....[13]....
        /*808c*/ 	.word	0x00029dd0
        /*8090*/ 	.word	0x00000002
        /*8094*/ 	.word	0x00000038
        /*8098*/ 	.short	0x0101
        /*809a*/ 	.byte	0x3f
	.zero		1


	//   ....[14]....
        /*809c*/ 	.word	0x0002a500
        /*80a0*/ 	.word	0x00000005
        /*80a4*/ 	.word	0x00000000
        /*80a8*/ 	.short	0x010a
        /*80aa*/ 	.byte	0x3f
	.zero		1


	//   ....[15]....
        /*80ac*/ 	.word	0x0002a590
        /*80b0*/ 	.word	0x00000003
        /*80b4*/ 	.word	0x00000000
        /*80b8*/ 	.short	0x010a
        /*80ba*/ 	.byte	0x3f
	.zero		1


	//   ....[16]....
        /*80bc*/ 	.word	0x0002a600
        /*80c0*/ 	.word	0x00000003
        /*80c4*/ 	.word	0x00000000
        /*80c8*/ 	.short	0x010a
        /*80ca*/ 	.byte	0x3f
	.zero		1


	//   ....[17]....
        /*80cc*/ 	.word	0x0002a670
        /*80d0*/ 	.word	0x00000002
        /*80d4*/ 	.word	0x00000000
        /*80d8*/ 	.short	0x010a
        /*80da*/ 	.byte	0x3f
	.zero		1


	//   ....[18]....
        /*80dc*/ 	.word	0x0002a750
        /*80e0*/ 	.word	0x00000010
        /*80e4*/ 	.word	0x00000010
        /*80e8*/ 	.short	0x010a
        /*80ea*/ 	.byte	0x3f
	.zero		1


	//   ....[19]....
        /*80ec*/ 	.word	0x0002a830
        /*80f0*/ 	.word	0x00000005
        /*80f4*/ 	.word	0x00000000
        /*80f8*/ 	.short	0x010a
        /*80fa*/ 	.byte	0x3f
	.zero		1


	//----- nvinfo : EIATTR_NUM_MBARRIERS
	.align		4
.L_30:
        /*80fc*/ 	.byte	0x03, 0x38
        /*80fe*/ 	.short	0x0006


	//----- nvinfo : EIATTR_EXIT_INSTR_OFFSETS
	.align		4
        /*8100*/ 	.byte	0x04, 0x1c
        /*8102*/ 	.short	(.L_32 - .L_31)


	//   ....[0]....
.L_31:
        /*8104*/ 	.word	0x00000600


	//   ....[1]....
        /*8108*/ 	.word	0x00000f60


	//   ....[2]....
        /*810c*/ 	.word	0x00029010


	//   ....[3]....
        /*8110*/ 	.word	0x00029670


	//   ....[4]....
        /*8114*/ 	.word	0x0002a5e0


	//----- nvinfo : EIATTR_MAX_THREADS
	.align		4
.L_32:
        /*8118*/ 	.byte	0x04, 0x05
        /*811a*/ 	.short	(.L_34 - .L_33)
.L_33:
        /*811c*/ 	.word	0x00000180
        /*8120*/ 	.word	0x00000001
        /*8124*/ 	.word	0x00000001


	//----- nvinfo : EIATTR_CRS_STACK_SIZE
	.align		4
.L_34:
        /*8128*/ 	.byte	0x04, 0x1e
        /*812a*/ 	.short	(.L_36 - .L_35)
.L_35:
        /*812c*/ 	.word	0x00000000


	//----- nvinfo : EIATTR_CBANK_PARAM_SIZE
	.align		4
.L_36:
        /*8130*/ 	.byte	0x03, 0x19
        /*8132*/ 	.short	0x0470


	//----- nvinfo : EIATTR_PARAM_CBANK
	.align		4
        /*8134*/ 	.byte	0x04, 0x0a
        /*8136*/ 	.short	(.L_38 - .L_37)
	.align		4
.L_37:
        /*8138*/ 	.word	index@(.nv.constant0._ZN7cutlass13device_kernelINS_4gemm6kernel13GemmUniversalIN4cute5tupleIJiiiiEEENS1_10collective13CollectiveMmaINS1_37MainloopSm90TmaGmmaWarpSpecializedFP8ILi2ENS5_IJNS4_1CILi1EEESB_SB_EEENS1_35KernelTmaWarpSpecializedCooperativeEEENS5_IJNSA_ILi128EEENSA_ILi512EEESF_EEENS_12float_e4m3_tENS5_IJlSB_lEEESI_SJ_NS4_8TiledMMAINS4_8MMA_AtomIJNS4_4SM904GMMA31MMA_64x256x32_F32E4M3E4M3_SS_TNILNSN_7ScaleInE1ELSP_1EEEEEENS4_6LayoutINS5_IJNSA_ILi2EEESB_SB_EEENS5_IJSB_NSA_ILi0EEESV_EEEEENS5_IJNS4_10UnderscoreESY_SY_EEEEENS4_13SM90_TMA_LOADENS4_14ComposedLayoutINS4_7SwizzleILi3ELi4ELi3EEENS4_18smem_ptr_flag_bitsILi8EEENSS_INS5_IJNSA_ILi8EEESF_EEENS5_IJSF_SB_EEEEEEEvNS4_8identityES11_S1B_vS1C_EENS_8epilogue10collective6detail29Sm90TmaWarpSpecializedAdapterINS1F_15DefaultEpilogueISI_SJ_SJ_NS1E_6thread17LinearCombinationISI_Li1EffLNS1J_9ScaleType4KindE0ELNS_15FloatRoundStyleE2ESI_EENS1_15EpilogueDefaultEEEEEvvEEEEvNT_6ParamsE)
        /*813c*/ 	.short	0x0210
        /*813e*/ 	.short	0x0470


	//----- nvinfo : EIATTR_SW_WAR
	.align		4
.L_38:
        /*8140*/ 	.byte	0x04, 0x36
        /*8142*/ 	.short	(.L_40 - .L_39)
.L_39:
        /*8144*/ 	.word	0x00000008
.L_40:


//--------------------- .nv.callgraph             --------------------------
	.section	.nv.callgraph,"",@"SHT_CUDA_CALLGRAPH"
	.align	4
	.sectionentsize	8
	.align		4
        /*0000*/ 	.word	0x00000000
	.align		4
        /*0004*/ 	.word	0xffffffff
	.align		4
        /*0008*/ 	.word	0x00000000
	.align		4
        /*000c*/ 	.word	0xfffffffe
	.align		4
        /*0010*/ 	.word	0x00000000
	.align		4
        /*0014*/ 	.word	0xfffffffd
	.align		4
        /*0018*/ 	.word	0x00000000
	.align		4
        /*001c*/ 	.word	0xfffffffc


//--------------------- .nv.constant4             --------------------------
	.section	.nv.constant4,"a",@progbits
	.align	8
	.align		8
.nv.constant4:
        /*0000*/ 	.dword	_ZN39_INTERNAL_7b42c7a3_4_k_cu_9ed91e29_84554cuda3std3__45__cpo5beginE
	.align		8
        /*0008*/ 	.dword	_ZN39_INTERNAL_7b42c7a3_4_k_cu_9ed91e29_84554cuda3std3__45__cpo3endE
	.align		8
        /*0010*/ 	.dword	_ZN39_INTERNAL_7b42c7a3_4_k_cu_9ed91e29_84554cuda3std3__45__cpo6cbeginE
	.align		8
        /*0018*/ 	.dword	_ZN39_INTERNAL_7b42c7a3_4_k_cu_9ed91e29_84554cuda3std3__45__cpo4cendE
	.align		8
        /*0020*/ 	.dword	_ZN39_INTERNAL_7b42c7a3_4_k_cu_9ed91e29_84554cuda3std3__441_GLOBAL__N__7b42c7a3_4_k_cu_9ed91e29_84556ignoreE
	.align		8
        /*0028*/ 	.dword	_ZN39_INTERNAL_7b42c7a3_4_k_cu_9ed91e29_84554cuda3std3__419piecewise_constructE
	.align		8
        /*0030*/ 	.dword	_ZN39_INTERNAL_7b42c7a3_4_k_cu_9ed91e29_84554cuda3std3__48in_placeE
	.align		8
        /*0038*/ 	.dword	_ZN39_INTERNAL_7b42c7a3_4_k_cu_9ed91e29_84554cuda3std6ranges3__45__cpo4swapE
	.align		8
        /*0040*/ 	.dword	_ZN39_INTERNAL_7b42c7a3_4_k_cu_9ed91e29_84554cuda3std6ranges3__45__cpo9iter_moveE
	.align		8
        /*0048*/ 	.dword	_ZN39_INTERNAL_7b42c7a3_4_k_cu_9ed91e29_84554cute7productE
	.align		8
        /*0050*/ 	.dword	_ZN39_INTERNAL_7b42c7a3_4_k_cu_9ed91e29_84554cute1_E


//--------------------- .text._ZN7cutlass13device_kernelINS_4gemm6kernel13GemmUniversalIN4cute5tupleIJiiiiEEENS1_10collective13CollectiveMmaINS1_37MainloopSm90TmaGmmaWarpSpecializedFP8ILi2ENS5_IJNS4_1CILi1EEESB_SB_EEENS1_35KernelTmaWarpSpecializedCooperativeEEENS5_IJNSA_ILi128EEENSA_ILi512EEESF_EEENS_12float_e4m3_tENS5_IJlSB_lEEESI_SJ_NS4_8TiledMMAINS4_8MMA_AtomIJNS4_4SM904GMMA31MMA_64x256x32_F32E4M3E4M3_SS_TNILNSN_7ScaleInE1ELSP_1EEEEEENS4_6LayoutINS5_IJNSA_ILi2EEESB_SB_EEENS5_IJSB_NSA_ILi0EEESV_EEEEENS5_IJNS4_10UnderscoreESY_SY_EEEEENS4_13SM90_TMA_LOADENS4_14ComposedLayoutINS4_7SwizzleILi3ELi4ELi3EEENS4_18smem_ptr_flag_bitsILi8EEENSS_INS5_IJNSA_ILi8EEESF_EEENS5_IJSF_SB_EEEEEEEvNS4_8identityES11_S1B_vS1C_EENS_8epilogue10collective6detail29Sm90TmaWarpSpecializedAdapterINS1F_15DefaultEpilogueISI_SJ_SJ_NS1E_6thread17LinearCombinationISI_Li1EffLNS1J_9ScaleType4KindE0ELNS_15FloatRoundStyleE2ESI_EENS1_15EpilogueDefaultEEEEEvvEEEEvNT_6ParamsE --------------------------
	.section	.text._ZN7cutlass13device_kernelINS_4gemm6kernel13GemmUniversalIN4cute5tupleIJiiiiEEENS1_10collective13CollectiveMmaINS1_37MainloopSm90TmaGmmaWarpSpecializedFP8ILi2ENS5_IJNS4_1CILi1EEESB_SB_EEENS1_35KernelTmaWarpSpecializedCooperativeEEENS5_IJNSA_ILi128EEENSA_ILi512EEESF_EEENS_12float_e4m3_tENS5_IJlSB_lEEESI_SJ_NS4_8TiledMMAINS4_8MMA_AtomIJNS4_4SM904GMMA31MMA_64x256x32_F32E4M3E4M3_SS_TNILNSN_7ScaleInE1ELSP_1EEEEEENS4_6LayoutINS5_IJNSA_ILi2EEESB_SB_EEENS5_IJSB_NSA_ILi0EEESV_EEEEENS5_IJNS4_10UnderscoreESY_SY_EEEEENS4_13SM90_TMA_LOADENS4_14ComposedLayoutINS4_7SwizzleILi3ELi4ELi3EEENS4_18smem_ptr_flag_bitsILi8EEENSS_INS5_IJNSA_ILi8EEESF_EEENS5_IJSF_SB_EEEEEEEvNS4_8identityES11_S1B_vS1C_EENS_8epilogue10collective6detail29Sm90TmaWarpSpecializedAdapterINS1F_15DefaultEpilogueISI_SJ_SJ_NS1E_6thread17LinearCombinationISI_Li1EffLNS1J_9ScaleType4KindE0ELNS_15FloatRoundStyleE2ESI_EENS1_15EpilogueDefaultEEEEEvvEEEEvNT_6ParamsE,"ax",@progbits
	.align	128
.text._ZN7cutlass13device_kernelINS_4gemm6kernel13GemmUniversalIN4cute5tupleIJiiiiEEENS1_10collective13CollectiveMmaINS1_37MainloopSm90TmaGmmaWarpSpecializedFP8ILi2ENS5_IJNS4_1CILi1EEESB_SB_EEENS1_35KernelTmaWarpSpecializedCooperativeEEENS5_IJNSA_ILi128EEENSA_ILi512EEESF_EEENS_12float_e4m3_tENS5_IJlSB_lEEESI_SJ_NS4_8TiledMMAINS4_8MMA_AtomIJNS4_4SM904GMMA31MMA_64x256x32_F32E4M3E4M3_SS_TNILNSN_7ScaleInE1ELSP_1EEEEEENS4_6LayoutINS5_IJNSA_ILi2EEESB_SB_EEENS5_IJSB_NSA_ILi0EEESV_EEEEENS5_IJNS4_10UnderscoreESY_SY_EEEEENS4_13SM90_TMA_LOADENS4_14ComposedLayoutINS4_7SwizzleILi3ELi4ELi3EEENS4_18smem_ptr_flag_bitsILi8EEENSS_INS5_IJNSA_ILi8EEESF_EEENS5_IJSF_SB_EEEEEEEvNS4_8identityES11_S1B_vS1C_EENS_8epilogue10collective6detail29Sm90TmaWarpSpecializedAdapterINS1F_15DefaultEpilogueISI_SJ_SJ_NS1E_6thread17LinearCombinationISI_Li1EffLNS1J_9ScaleType4KindE0ELNS_15FloatRoundStyleE2ESI_EENS1_15EpilogueDefaultEEEEEvvEEEEvNT_6ParamsE:
        .type           _ZN7cutlass13device_kernelINS_4gemm6kernel13GemmUniversalIN4cute5tupleIJiiiiEEENS1_10collective13CollectiveMmaINS1_37MainloopSm90TmaGmmaWarpSpecializedFP8ILi2ENS5_IJNS4_1CILi1EEESB_SB_EEENS1_35KernelTmaWarpSpecializedCooperativeEEENS5_IJNSA_ILi128EEENSA_ILi512EEESF_EEENS_12float_e4m3_tENS5_IJlSB_lEEESI_SJ_NS4_8TiledMMAINS4_8MMA_AtomIJNS4_4SM904GMMA31MMA_64x256x32_F32E4M3E4M3_SS_TNILNSN_7ScaleInE1ELSP_1EEEEEENS4_6LayoutINS5_IJNSA_ILi2EEESB_SB_EEENS5_IJSB_NSA_ILi0EEESV_EEEEENS5_IJNS4_10UnderscoreESY_SY_EEEEENS4_13SM90_TMA_LOADENS4_14ComposedLayoutINS4_7SwizzleILi3ELi4ELi3EEENS4_18smem_ptr_flag_bitsILi8EEENSS_INS5_IJNSA_ILi8EEESF_EEENS5_IJSF_SB_EEEEEEEvNS4_8identityES11_S1B_vS1C_EENS_8epilogue10collective6detail29Sm90TmaWarpSpecializedAdapterINS1F_15DefaultEpilogueISI_SJ_SJ_NS1E_6thread17LinearCombinationISI_Li1EffLNS1J_9ScaleType4KindE0ELNS_15FloatRoundStyleE2ESI_EENS1_15EpilogueDefaultEEEEEvvEEEEvNT_6ParamsE,@function
        .size           _ZN7cutlass13device_kernelINS_4gemm6kernel13GemmUniversalIN4cute5tupleIJiiiiEEENS1_10collective13CollectiveMmaINS1_37MainloopSm90TmaGmmaWarpSpecializedFP8ILi2ENS5_IJNS4_1CILi1EEESB_SB_EEENS1_35KernelTmaWarpSpecializedCooperativeEEENS5_IJNSA_ILi128EEENSA_ILi512EEESF_EEENS_12float_e4m3_tENS5_IJlSB_lEEESI_SJ_NS4_8TiledMMAINS4_8MMA_AtomIJNS4_4SM904GMMA31MMA_64x256x32_F32E4M3E4M3_SS_TNILNSN_7ScaleInE1ELSP_1EEEEEENS4_6LayoutINS5_IJNSA_ILi2EEESB_SB_EEENS5_IJSB_NSA_ILi0EEESV_EEEEENS5_IJNS4_10UnderscoreESY_SY_EEEEENS4_13SM90_TMA_LOADENS4_14ComposedLayoutINS4_7SwizzleILi3ELi4ELi3EEENS4_18smem_ptr_flag_bitsILi8EEENSS_INS5_IJNSA_ILi8EEESF_EEENS5_IJSF_SB_EEEEEEEvNS4_8identityES11_S1B_vS1C_EENS_8epilogue10collective6detail29Sm90TmaWarpSpecializedAdapterINS1F_15DefaultEpilogueISI_SJ_SJ_NS1E_6thread17LinearCombinationISI_Li1EffLNS1J_9ScaleType4KindE0ELNS_15FloatRoundStyleE2ESI_EENS1_15EpilogueDefaultEEEEEvvEEEEvNT_6ParamsE,(.L_x_581 - _ZN7cutlass13device_kernelINS_4gemm6kernel13GemmUniversalIN4cute5tupleIJiiiiEEENS1_10collective13CollectiveMmaINS1_37MainloopSm90TmaGmmaWarpSpecializedFP8ILi2ENS5_IJNS4_1CILi1EEESB_SB_EEENS1_35KernelTmaWarpSpecializedCooperativeEEENS5_IJNSA_ILi128EEENSA_ILi512EEESF_EEENS_12float_e4m3_tENS5_IJlSB_lEEESI_SJ_NS4_8TiledMMAINS4_8MMA_AtomIJNS4_4SM904GMMA31MMA_64x256x32_F32E4M3E4M3_SS_TNILNSN_7ScaleInE1ELSP_1EEEEEENS4_6LayoutINS5_IJNSA_ILi2EEESB_SB_EEENS5_IJSB_NSA_ILi0EEESV_EEEEENS5_IJNS4_10UnderscoreESY_SY_EEEEENS4_13SM90_TMA_LOADENS4_14ComposedLayoutINS4_7SwizzleILi3ELi4ELi3EEENS4_18smem_ptr_flag_bitsILi8EEENSS_INS5_IJNSA_ILi8EEESF_EEENS5_IJSF_SB_EEEEEEEvNS4_8identityES11_S1B_vS1C_EENS_8epilogue10collective6detail29Sm90TmaWarpSpecializedAdapterINS1F_15DefaultEpilogueISI_SJ_SJ_NS1E_6thread17LinearCombinationISI_Li1EffLNS1J_9ScaleType4KindE0ELNS_15FloatRoundStyleE2ESI_EENS1_15EpilogueDefaultEEEEEvvEEEEvNT_6ParamsE)
        .other          _ZN7cutlass13device_kernelINS_4gemm6kernel13GemmUniversalIN4cute5tupleIJiiiiEEENS1_10collective13CollectiveMmaINS1_37MainloopSm90TmaGmmaWarpSpecializedFP8ILi2ENS5_IJNS4_1CILi1EEESB_SB_EEENS1_35KernelTmaWarpSpecializedCooperativeEEENS5_IJNSA_ILi128EEENSA_ILi512EEESF_EEENS_12float_e4m3_tENS5_IJlSB_lEEESI_SJ_NS4_8TiledMMAINS4_8MMA_AtomIJNS4_4SM904GMMA31MMA_64x256x32_F32E4M3E4M3_SS_TNILNSN_7ScaleInE1ELSP_1EEEEEENS4_6LayoutINS5_IJNSA_ILi2EEESB_SB_EEENS5_IJSB_NSA_ILi0EEESV_EEEEENS5_IJNS4_10UnderscoreESY_SY_EEEEENS4_13SM90_TMA_LOADENS4_14ComposedLayoutINS4_7SwizzleILi3ELi4ELi3EEENS4_18smem_ptr_flag_bitsILi8EEENSS_INS5_IJNSA_ILi8EEESF_EEENS5_IJSF_SB_EEEEEEEvNS4_8identityES11_S1B_vS1C_EENS_8epilogue10collective6detail29Sm90TmaWarpSpecializedAdapterINS1F_15DefaultEpilogueISI_SJ_SJ_NS1E_6thread17LinearCombinationISI_Li1EffLNS1J_9ScaleType4KindE0ELNS_15FloatRoundStyleE2ESI_EENS1_15EpilogueDefaultEEEEEvvEEEEvNT_6ParamsE,@"STO_CUDA_ENTRY STV_DEFAULT"
_ZN7cutlass13device_kernelINS_4gemm6kernel13GemmUniversalIN4cute5tupleIJiiiiEEENS1_10collective13CollectiveMmaINS1_37MainloopSm90TmaGmmaWarpSpecializedFP8ILi2ENS5_IJNS4_1CILi1EEESB_SB_EEENS1_35KernelTmaWarpSpecializedCooperativeEEENS5_IJNSA_ILi128EEENSA_ILi512EEESF_EEENS_12float_e4m3_tENS5_IJlSB_lEEESI_SJ_NS4_8TiledMMAINS4_8MMA_AtomIJNS4_4SM904GMMA31MMA_64x256x32_F32E4M3E4M3_SS_TNILNSN_7ScaleInE1ELSP_1EEEEEENS4_6LayoutINS5_IJNSA_ILi2EEESB_SB_EEENS5_IJSB_NSA_ILi0EEESV_EEEEENS5_IJNS4_10UnderscoreESY_SY_EEEEENS4_13SM90_TMA_LOADENS4_14ComposedLayoutINS4_7SwizzleILi3ELi4ELi3EEENS4_18smem_ptr_flag_bitsILi8EEENSS_INS5_IJNSA_ILi8EEESF_EEENS5_IJSF_SB_EEEEEEEvNS4_8identityES11_S1B_vS1C_EENS_8epilogue10collective6detail29Sm90TmaWarpSpecializedAdapterINS1F_15DefaultEpilogueISI_SJ_SJ_NS1E_6thread17LinearCombinationISI_Li1EffLNS1J_9ScaleType4KindE0ELNS_15FloatRoundStyleE2ESI_EENS1_15EpilogueDefaultEEEEEvvEEEEvNT_6ParamsE:
[----:B------:R-:W0:Y:S02]  /*0000*/  LDC R1, c[0x0][0x28] ;  /* 0x00000a00ff017b82 */ /* 0x000e240000000800 */
[----:B0-----:R-:W-:Y:S01]  /*0010*/  VIADD R1, R1, 0xfffff340 ;  /* 0xfffff34001017836 */ /* 0x001fe20000000000 */
[----:B------:R-:W0:Y:S01]  /*0020*/  S2R R2, SR_TID.X ;  /* 0x0000000000027919 */ /* 0x000e220000002100 */
[----:B------:R-:W-:Y:S01]  /*0030*/  ELECT P0, URZ, PT ;  /* 0x00000000003f782f */ /* 0x000fe20003800000 */
[----:B------:R-:W-:Y:S01]  /*0040*/  BSSY B0, `(.L_x_0) ;  /* 0x0000015000007945 */ /* 0x000fe20003800000 */
[--C-:B0-----:R-:W-:Y:S02]  /*0050*/  SHF.R.U32.HI R0, RZ, 0x5, R2.reuse ;  /* 0x00000005ff007819 */ /* 0x101fe40000011602 */
[----:B------:R-:W-:-:S03]  /*0060*/  SHF.R.U32.HI R2, RZ, 0x7, R2 ;  /* 0x00000007ff027819 */ /* 0x000fc60000011602 */
[----:B------:R-:W0:Y:S04]  /*0070*/  SHFL.IDX PT, R3, R0, RZ, 0x1f ;  /* 0x00001fff00037589 */ /* 0x000e2800000e0000 */
[----:B------:R-:W1:Y:S01]  /*0080*/  SHFL.IDX PT, R2, R2, RZ, 0x1f ;  /* 0x00001fff02027589 */ /* 0x000e6200000e0000 */
[----:B0-----:R-:W-:Y:S02]  /*0090*/  R2UR UR4, R3 ;  /* 0x00000000030472ca */ /* 0x001fe400000e0000 */
[----:B-1----:R-:W-:-:S11]  /*00a0*/  R2UR UR6, R2 ;  /* 0x00000000020672ca */ /* 0x002fd600000e0000 */
[----:B------:R-:W-:Y:S02]  /*00b0*/  USHF.R.S32.HI UR5, URZ, 0x1f, UR4 ;  /* 0x0000001f3f057899 */ /* 0x000fe40008011404 */
[----:B------:R-:W-:Y:S02]  /*00c0*/  ISETP.NE.OR P0, PT, RZ, UR4, !P0 ;  /* 0x00000004ff007c0c */ /* 0x000fe4000c705670 */
[----:B------:R-:W-:-:S04]  /*00d0*/  ULEA.HI UR5, UR5, UR4, URZ, 0x2 ;  /* 0x0000000405057291 */ /* 0x000fc8000f8f103f */
[----:B------:R-:W-:-:S04]  /*00e0*/  ULOP3.LUT UR5, UR5, 0xfffffffc, URZ, 0xc0, !UPT ;  /* 0xfffffffc05057892 */ /* 0x000fc8000f8ec03f */
[----:B------:R-:W-:-:S03]  /*00f0*/  UIADD3 UR8, UR4, -UR5, URZ ;  /* 0x8000000504087290 */ /* 0x000fc6000fffe03f */
[----:B------:R-:W-:Y:S09]  /*0100*/  @P0 BRA `(.L_x_1) ;  /* 0x0000000000200947 */ /* 0x000ff20003800000 */
[----:B------:R-:W-:Y:S02]  /*0110*/  ULDC.64 UR4, c[0x0][0x198] ;  /* 0x0000660000047ab9 */ /* 0x000fe40000000a00 */
[----:B------:R-:W-:Y:S02]  /*0120*/  UIADD3 UR10, UP0, UR4, 0xf0, URZ ;  /* 0x000000f0040a7890 */ /* 0x000fe4000ff1e03f */
[----:B------:R-:W-:Y:S02]  /*0130*/  UIADD3 UR4, UP1, UR4, 0x1f0, URZ ;  /* 0x000001f004047890 */ /* 0x000fe4000ff3e03f */
[----:B------:R-:W-:Y:S02]  /*0140*/  UIADD3.X UR11, URZ, UR5, URZ, UP0, !UPT ;  /* 0x000000053f0b7290 */ /* 0x000fe400087fe43f */
[----:B------:R-:W-:-:S07]  /*0150*/  UIADD3.X UR5, URZ, UR5, URZ, UP1, !UPT ;  /* 0x000000053f057290 */ /* 0x000fce0008ffe43f */
[----:B------:R0:W-:Y:S02]  /*0160*/  UTMACCTL.PF [UR10] ;  /* 0x000000000a0079b9 */ /* 0x0001e40008040000 */
[----:B------:R0:W-:Y:S02]  /*0170*/  UTMACCTL.PF [UR4] ;  /* 0x00000000040079b9 */ /* 0x0001e40008040000 */
[----:B0-----:R-:W-:Y:S01]  /*0180*/  NOP ;  /* 0x0000000000007918 */ /* 0x001fe20000000000 */
.L_x_1:
[----:B------:R-:W-:Y:S05]  /*0190*/  BSYNC B0 ;  /* 0x0000000000007941 */ /* 0x000fea0003800000 */
.L_x_0:
[----:B------:R-:W0:Y:S01]  /*01a0*/  SHFL.IDX PT, R2, R0, RZ, 0x1f ;  /* 0x00001fff00027589 */ /* 0x000e2200000e0000 */
[----:B------:R-:W-:Y:S01]  /*01b0*/  UISETP.NE.AND UP0, UPT, UR8, 0x3, UPT ;  /* 0x000000030800788c */ /* 0x000fe2000bf05270 */
[----:B------:R-:W-:Y:S01]  /*01c0*/  ISETP.NE.AND P1, PT, RZ, UR6, PT ;  /* 0x00000006ff007c0c */ /* 0x000fe2000bf25270 */
[----:B------:R-:W-:Y:S02]  /*01d0*/  UIADD3 UR10, UR6, -0x1, URZ ;  /* 0xffffffff060a7890 */ /* 0x000fe4000fffe03f */
[----:B------:R-:W-:Y:S02]  /*01e0*/  UISETP.EQ.OR UP0, UPT, UR8, URZ, !UP0 ;  /* 0x0000003f0800728c */ /* 0x000fe4000c702670 */
[----:B------:R-:W-:Y:S02]  /*01f0*/  UISETP.GE.U32.AND UP1, UPT, UR10, 0x2, UPT ;  /* 0x000000020a00788c */ /* 0x000fe4000bf26070 */
[----:B------:R-:W-:-:S04]  /*0200*/  UISETP.EQ.AND UP0, UPT, UR6, URZ, UP0 ;  /* 0x0000003f0600728c */ /* 0x000fc80008702270 */
[----:B------:R-:W-:-:S04]  /*0210*/  USEL UR13, URZ, 0x1, !UP0 ;  /* 0x000000013f0d7887 */ /* 0x000fc8000c000000 */
[----:B------:R-:W-:Y:S01]  /*0220*/  USEL UR13, UR13, 0x2, UP1 ;  /* 0x000000020d0d7887 */ /* 0x000fe20008800000 */
[----:B0-----:R-:W-:-:S13]  /*0230*/  ISETP.NE.AND P0, PT, R2, RZ, PT ;  /* 0x000000ff0200720c */ /* 0x001fda0003f05270 */
[----:B------:R-:W-:Y:S05]  /*0240*/  @P0 BRA `(.L_x_2) ;  /* 0x0000000000480947 */ /* 0x000fea0003800000 */
[----:B------:R-:W0:Y:S01]  /*0250*/  S2UR UR9, SR_CgaCtaId ;  /* 0x00000000000979c3 */ /* 0x000e220000008800 */
[----:B------:R-:W-:Y:S01]  /*0260*/  UMOV UR4, 0x400 ;  /* 0x0000040000047882 */ /* 0x000fe20000000000 */
[----:B------:R-:W-:Y:S01]  /*0270*/  UMOV UR5, 0x1 ;  /* 0x0000000100057882 */ /* 0x000fe20000000000 */
[----:B------:R-:W-:Y:S01]  /*0280*/  UMOV UR6, 0x100 ;  /* 0x0000010000067882 */ /* 0x000fe20000000000 */
[----:B------:R-:W-:Y:S01]  /*0290*/  ELECT P0, URZ, PT ;  /* 0x00000000003f782f */ /* 0x000fe20003800000 */
[----:B------:R-:W-:-:S04]  /*02a0*/  UIADD3 UR6, -UR6, 0x100000, URZ ;  /* 0x0010000006067890 */ /* 0x000fc8000fffe13f */
[----:B------:R-:W-:Y:S02]  /*02b0*/  USHF.L.U32 UR7, UR6, 0xb, URZ ;  /* 0x0000000b06077899 */ /* 0x000fe4000800063f */
[----:B------:R-:W-:Y:S02]  /*02c0*/  USHF.L.U32 UR6, UR6, 0x1, URZ ;  /* 0x0000000106067899 */ /* 0x000fe4000800063f */
[----:B0-----:R-:W-:Y:S02]  /*02d0*/  ULEA UR9, UR9, UR4, 0x18 ;  /* 0x0000000409097291 */ /* 0x001fe4000f8ec03f */
[----:B------:R-:W-:-:S04]  /*02e0*/  UIADD3 UR4, -UR5, 0x100000, URZ ;  /* 0x0010000005047890 */ /* 0x000fc8000fffe13f */
[----:B------:R-:W-:Y:S02]  /*02f0*/  USHF.L.U32 UR5, UR4, 0xb, URZ ;  /* 0x0000000b04057899 */ /* 0x000fe4000800063f */
[----:B------:R-:W-:Y:S01]  /*0300*/  USHF.L.U32 UR4, UR4, 0x1, URZ ;  /* 0x0000000104047899 */ /* 0x000fe2000800063f */
[----:B------:R-:W0:Y:S11]  /*0310*/  FENCE.VIEW.ASYNC.S ;  /* 0x00000000000073c6 */ /* 0x000e360000000000 */
[----:B0-----:R0:W1:Y:S01]  /*0320*/  SYNCS.EXCH.64 URZ, [UR9], UR4 ;  /* 0x00000004093f75b2 */ /* 0x0010620008000100 */
[----:B------:R0:W2:Y:S01]  /*0330*/  SYNCS.EXCH.64 URZ, [UR9+0x10], UR6 ;  /* 0x00001006093f75b2 */ /* 0x0000a20008000100 */
[----:B------:R0:W3:Y:S01]  /*0340*/  SYNCS.EXCH.64 URZ, [UR9+0x8], UR4 ;  /* 0x00000804093f75b2 */ /* 0x0000e20008000100 */
[----:B------:R0:W4:Y:S01]  /*0350*/  SYNCS.EXCH.64 URZ, [UR9+0x18], UR6 ;  /* 0x00001806093f75b2 */ /* 0x0001220008000100 */
[----:B------:R-:W-:Y:S01]  /*0360*/  NOP ;  /* 0x0000000000007918 */ /* 0x000fe20000000000 */
.L_x_2:
[----:B------:R-:W5:Y:S01]  /*0370*/  LDC R2, c[0x0][0x65c] ;  /* 0x00019700ff027b82 */ /* 0x000f620000000800 */
[----:B------:R-:W1:Y:S01]  /*0380*/  SHFL.IDX PT, R0, R0, RZ, 0x1f ;  /* 0x00001fff00007589 */ /* 0x000e6200000e0000 */
[----:B------:R-:W-:Y:S01]  /*0390*/  ELECT P0, URZ, PT ;  /* 0x00000000003f782f */ /* 0x000fe20003800000 */
[----:B------:R-:W-:Y:S01]  /*03a0*/  IMAD.MOV.U32 R3, RZ, RZ, RZ ;  /* 0x000000ffff037224 */ /* 0x000fe200078e00ff */
[----:B0-----:R-:W-:Y:S01]  /*03b0*/  UMOV UR4, 0x20 ;  /* 0x0000002000047882 */ /* 0x001fe20000000000 */
[----:B------:R-:W0:Y:S01]  /*03c0*/  S2R R11, SR_CTAID.Y ;  /* 0x00000000000b7919 */ /* 0x000e220000002600 */
[----:B------:R-:W-:Y:S01]  /*03d0*/  NOP ;  /* 0x0000000000007918 */ /* 0x000fe20000000000 */
[----:B------:R-:W-:Y:S01]  /*03e0*/  NOP ;  /* 0x0000000000007918 */ /* 0x000fe20000000000 */
[----:B-----5:R-:W-:Y:S02]  /*03f0*/  ISETP.NE.AND P3, PT, R2, 0x1, PT ;  /* 0x000000010200780c */ /* 0x020fe40003f65270 */
[----:B------:R-:W5:Y:S01]  /*0400*/  S2R R2, SR_CTAID.X ;  /* 0x0000000000027919 */ /* 0x000f620000002500 */
[----:B-1----:R-:W-:-:S10]  /*0410*/  ISETP.NE.OR P0, PT, R0, RZ, !P0 ;  /* 0x000000ff0000720c */ /* 0x002fd40004705670 */
[----:B------:R-:W5:Y:S01]  /*0420*/  @P3 LDC R7, c[0x0][0x10] ;  /* 0x00000400ff073b82 */ /* 0x000f620000000800 */
[----:B0-----:R-:W-:Y:S02]  /*0430*/  @P3 IMAD.MOV.U32 R4, RZ, RZ, R11 ;  /* 0x000000ffff043224 */ /* 0x001fe400078e000b */
[----:B------:R-:W-:Y:S01]  /*0440*/  VOTEU.ALL UP0, P0 ;  /* 0x00000000003f7886 */ /* 0x000fe20000000000 */
[----:B------:R-:W-:Y:S01]  /*0450*/  @P3 IMAD.MOV.U32 R5, RZ, RZ, RZ ;  /* 0x000000ffff053224 */ /* 0x000fe200078e00ff */
[----:B------:R-:W-:Y:S01]  /*0460*/  VOTEU.ALL UP1, P0 ;  /* 0x00000000003f7886 */ /* 0x000fe20000020000 */
[----:B------:R-:W-:Y:S02]  /*0470*/  @P3 IMAD.MOV.U32 R13, RZ, RZ, RZ ;  /* 0x000000ffff0d3224 */ /* 0x000fe400078e00ff */
[----:B------:R-:W0:Y:S01]  /*0480*/  @!P3 LDC R9, c[0x0][0xc] ;  /* 0x00000300ff09bb82 */ /* 0x000e220000000800 */
[----:B------:R-:W-:Y:S01]  /*0490*/  @!UP0 UMOV UR6, 0x400 ;  /* 0x0000040000068882 */ /* 0x000fe20000000000 */
[----:B------:R-:W-:-:S04]  /*04a0*/  @!UP0 UIADD3 UR4, -UR4, 0x100000, URZ ;  /* 0x0010000004048890 */ /* 0x000fc8000fffe13f */
[----:B------:R-:W-:Y:S02]  /*04b0*/  @!UP0 USHF.L.U32 UR5, UR4, 0xb, URZ ;  /* 0x0000000b04058899 */ /* 0x000fe4000800063f */
[----:B------:R-:W-:Y:S01]  /*04c0*/  @!UP0 USHF.L.U32 UR4, UR4, 0x1, URZ ;  /* 0x0000000104048899 */ /* 0x000fe2000800063f */
[----:B------:R-:W1:Y:S01]  /*04d0*/  @!UP0 S2UR UR7, SR_CgaCtaId ;  /* 0x00000000000789c3 */ /* 0x000e620000008800 */
[----:B-----5:R-:W-:-:S04]  /*04e0*/  @P3 IMAD.WIDE.U32 R6, R2, R7, R4 ;  /* 0x0000000702063225 */ /* 0x020fc800078e0004 */
[----:B------:R-:W-:Y:S02]  /*04f0*/  @P3 IMAD.MOV.U32 R10, RZ, RZ, R6 ;  /* 0x000000ffff0a3224 */ /* 0x000fe400078e0006 */
[----:B------:R-:W-:Y:S02]  /*0500*/  @P3 IMAD.IADD R14, R7, 0x1, R13 ;  /* 0x00000001070e3824 */ /* 0x000fe400078e020d */
[----:B0-----:R-:W-:-:S04]  /*0510*/  @!P3 IMAD.WIDE.U32 R4, R9, R11, R2 ;  /* 0x0000000b0904b225 */ /* 0x001fc800078e0002 */
[----:B------:R-:W-:Y:S02]  /*0520*/  @!P3 IMAD.MOV.U32 R10, RZ, RZ, R4 ;  /* 0x000000ffff0ab224 */ /* 0x000fe400078e0004 */
[----:B------:R-:W-:Y:S01]  /*0530*/  @!P3 IMAD.MOV.U32 R14, RZ, RZ, R5 ;  /* 0x000000ffff0eb224 */ /* 0x000fe200078e0005 */
[----:B-1----:R-:W-:Y:S02]  /*0540*/  @!UP0 ULEA UR6, UR7, UR6, 0x18 ;  /* 0x0000000607068291 */ /* 0x002fe4000f8ec03f */
[----:B------:R0:W-:Y:S01]  /*0550*/  STL [R1+0x454], R10 ;  /* 0x0004540a01007387 */ /* 0x0001e20000100800 */
[----:B------:R-:W-:-:S03]  /*0560*/  VOTEU.ALL UP0, P0 ;  /* 0x00000000003f7886 */ /* 0x000fc60000000000 */
[----:B------:R0:W-:Y:S04]  /*0570*/  STL [R1+0x450], R14 ;  /* 0x0004500e01007387 */ /* 0x0001e80000100800 */
[----:B------:R-:W1:Y:S02]  /*0580*/  FENCE.VIEW.ASYNC.S ;  /* 0x00000000000073c6 */ /* 0x000e640000000000 */
[----:B-1----:R0:W2:Y:S01]  /*0590*/  @!UP0 SYNCS.EXCH.64 URZ, [UR6+0x30], UR4 ;  /* 0x00003004063f85b2 */ /* 0x0020a20008000100 */
[----:B------:R0:W2:Y:S01]  /*05a0*/  @!UP1 SYNCS.EXCH.64 URZ, [UR6+0x38], UR4 ;  /* 0x00003804063f95b2 */ /* 0x0000a20008000100 */
[----:B------:R-:W-:Y:S01]  /*05b0*/  NOP ;  /* 0x0000000000007918 */ /* 0x000fe20000000000 */
[----:B--234-:R-:W-:Y:S06]  /*05c0*/  BAR.SYNC.DEFER_BLOCKING 0x0 ;  /* 0x0000000000007b1d */ /* 0x01cfec0000010000 */
[----:B0-----:R-:W-:Y:S05]  /*05d0*/  @!P1 BRA `(.L_x_3) ;  /* 0x0000028800909947 */ /* 0x001fea0003800000 */
[----:B------:R-:W-:-:S06]  /*05e0*/  UISETP.GT.U32.AND UP0, UPT, UR10, 0x1, UPT ;  /* 0x000000010a00788c */ /* 0x000fcc000bf04070 */
[----:B------:R-:W-:-:S13]  /*05f0*/  PLOP3.LUT P0, PT, PT, PT, UP0, 0x80, 0x0 ;  /* 0x000000000000781c */ /* 0x000fda0003f0f008 */
[----:B------:R-:W-:Y:S05]  /*0600*/  @P0 EXIT ;  /* 0x000000000000094d */ /* 0x000fea0003800000 */
[----:B------:R-:W-:Y:S01]  /*0610*/  IMAD.MOV.U32 R5, RZ, RZ, -0x1 ;  /* 0xffffffffff057424 */ /* 0x000fe200078e00ff */
[----:B------:R-:W-:Y:S01]  /*0620*/  ULDC.64 UR4, c[0x0][0x650] ;  /* 0x0001940000047ab9 */ /* 0x000fe20000000a00 */
[----:B------:R-:W-:Y:S01]  /*0630*/  IMAD.MOV.U32 R4, RZ, RZ, -0x1 ;  /* 0xffffffffff047424 */ /* 0x000fe200078e00ff */
[----:B------:R-:W-:Y:S01]  /*0640*/  ISETP.GE.U32.AND P0, PT, R10, UR4, PT ;  /* 0x000000040a007c0c */ /* 0x000fe2000bf06070 */
[----:B------:R-:W-:Y:S01]  /*0650*/  UMOV UR9, 0xffffffff ;  /* 0xffffffff00097882 */ /* 0x000fe20000000000 */
[----:B------:R0:W-:Y:S01]  /*0660*/  STL [R1+0x45c], R5 ;  /* 0x00045c0501007387 */ /* 0x0001e20000100800 */
[----:B------:R-:W-:Y:S02]  /*0670*/  PRMT R0, RZ, 0x7610, R0 ;  /* 0x00007610ff007816 */ /* 0x000fe40000000000 */
[----:B------:R-:W-:Y:S01]  /*0680*/  ISETP.GE.U32.AND.EX P0, PT, R14, UR5, PT, P0 ;  /* 0x000000050e007c0c */ /* 0x000fe2000bf06100 */
[----:B------:R0:W-:-:S12]  /*0690*/  STL [R1+0x458], R4 ;  /* 0x0004580401007387 */ /* 0x0001d80000100800 */
[----:B0-----:R-:W-:Y:S05]  /*06a0*/  @P0 BRA `(.L_x_4) ;  /* 0x00000004006c0947 */ /* 0x001fea0003800000 */
[----:B------:R-:W-:Y:S01]  /*06b0*/  ULDC.64 UR14, c[0x0][0x628] ;  /* 0x00018a00000e7ab9 */ /* 0x000fe20000000a00 */
[----:B------:R-:W0:Y:S01]  /*06c0*/  LDC.64 R12, c[0x0][0x620] ;  /* 0x00018800ff0c7b82 */ /* 0x000e220000000a00 */
[----:B------:R-:W-:Y:S01]  /*06d0*/  ISETP.NE.U32.AND P0, PT, RZ, UR14, PT ;  /* 0x0000000eff007c0c */ /* 0x000fe2000bf05070 */
[----:B------:R-:W-:Y:S01]  /*06e0*/  ULDC UR11, c[0x0][0x630] ;  /* 0x00018c00000b7ab9 */ /* 0x000fe20000000800 */
[----:B------:R-:W-:Y:S02]  /*06f0*/  R2UR UR4, R10 ;  /* 0x000000000a0472ca */ /* 0x000fe400000e0000 */
[----:B------:R-:W-:Y:S02]  /*0700*/  ISETP.NE.AND.EX P0, PT, RZ, UR15, PT, P0 ;  /* 0x0000000fff007c0c */ /* 0x000fe4000bf05300 */
[----:B------:R-:W-:-:S11]  /*0710*/  R2UR UR5, R14 ;  /* 0x000000000e0572ca */ /* 0x000fd600000e0000 */
[----:B------:R-:W-:Y:S05]  /*0720*/  @!P0 BRA `(.L_x_5) ;  /* 0x0000000000308947 */ /* 0x000fea0003800000 */
[----:B------:R-:W-:Y:S01]  /*0730*/  R2UR UR4, R10 ;  /* 0x000000000a0472ca */ /* 0x000fe200000e0000 */
[----:B------:R-:W-:Y:S01]  /*0740*/  ULDC UR8, c[0x0][0x634] ;  /* 0x00018d0000087ab9 */ /* 0x000fe20000000800 */
[----:B------:R-:W-:-:S11]  /*0750*/  R2UR UR10, R14 ;  /* 0x000000000e0a72ca */ /* 0x000fd600000e0000 */
[----:B------:R-:W-:-:S04]  /*0760*/  UIADD3 UR8, UP0, UR4, UR8, URZ ;  /* 0x0000000804087290 */ /* 0x000fc8000ff1e03f */
[----:B------:R-:W-:-:S04]  /*0770*/  UIADD3.X UR10, URZ, UR10, URZ, UP0, !UPT ;  /* 0x0000000a3f0a7290 */ /* 0x000fc800087fe43f */
[----:B------:R-:W-:-:S04]  /*0780*/  UIMAD.WIDE.U32 UR4, UR10, UR14, URZ ;  /* 0x0000000e0a0472a5 */ /* 0x000fc8000f8e003f */
[----:B------:R-:W-:Y:S02]  /*0790*/  UIMAD.WIDE.U32 UR6, UP0, UR8, UR15, UR4 ;  /* 0x0000000f080672a5 */ /* 0x000fe4000f800004 */
[----:B------:R-:W-:Y:S02]  /*07a0*/  UIMAD.WIDE.U32 UR4, UR8, UR14, URZ ;  /* 0x0000000e080472a5 */ /* 0x000fe4000f8e003f */
[----:B------:R-:W-:Y:S02]  /*07b0*/  UIADD3.X UR9, URZ, URZ, URZ, UP0, !UPT ;  /* 0x0000003f3f097290 */ /* 0x000fe400087fe43f */
[----:B------:R-:W-:Y:S01]  /*07c0*/  UIADD3 URZ, UP0, UR5, UR6, URZ ;  /* 0x00000006053f7290 */ /* 0x000fe2000ff1e03f */
[----:B------:R-:W-:-:S03]  /*07d0*/  UMOV UR8, UR7 ;  /* 0x0000000700087c82 */ /* 0x000fc60008000000 */
[----:B------:R-:W-:-:S12]  /*07e0*/  UIMAD.WIDE.U32.X UR4, UR10, UR15, UR8, UP0 ;  /* 0x0000000f0a0472a5 */ /* 0x000fd800080e0408 */
.L_x_5:
[----:B------:R-:W-:Y:S01]  /*07f0*/  USHF.R.U64 UR9, UR4, UR11, UR5 ;  /* 0x0000000b04097299 */ /* 0x000fe20008001205 */
[----:B------:R-:W1:Y:S01]  /*0800*/  LDC R8, c[0x0][0x618] ;  /* 0x00018600ff087b82 */ /* 0x000e620000000800 */
[----:B------:R-:W-:Y:S01]  /*0810*/  USHF.R.U32.HI UR4, URZ, UR11, UR5 ;  /* 0x0000000b3f047299 */ /* 0x000fe20008011605 */
[----:B------:R-:W-:Y:S01]  /*0820*/  I2FP.F32.U32 R0, R2 ;  /* 0x0000000200007245 */ /* 0x000fe20000201000 */
[----:B------:R-:W-:Y:S01]  /*0830*/  IMAD.MOV.U32 R4, RZ, RZ, R10 ;  /* 0x000000ffff047224 */ /* 0x000fe200078e000a */
[----:B------:R-:W-:Y:S01]  /*0840*/  ULDC UR5, c[0x0][0x150] ;  /* 0x0000540000057ab9 */ /* 0x000fe20000000800 */
[----:B------:R-:W-:Y:S01]  /*0850*/  IADD3 R7, P0, RZ, -UR9, RZ ;  /* 0x80000009ff077c10 */ /* 0x000fe2000ff1e0ff */
[----:B------:R-:W-:Y:S02]  /*0860*/  IMAD.MOV.U32 R5, RZ, RZ, R14 ;  /* 0x000000ffff057224 */ /* 0x000fe400078e000e */
[----:B------:R-:W-:Y:S01]  /*0870*/  FMUL R0, R0, UR5 ;  /* 0x0000000500007c20 */ /* 0x000fe20008400000 */
[----:B------:R-:W2:Y:S01]  /*0880*/  LDC.64 R20, c[0x0][0x640] ;  /* 0x00019000ff147b82 */ /* 0x000ea20000000a00 */
[----:B------:R-:W-:Y:S01]  /*0890*/  IMAD.X R9, RZ, RZ, ~UR4, P0 ;  /* 0x80000004ff097e24 */ /* 0x000fe200080e06ff */
[----:B------:R-:W-:Y:S01]  /*08a0*/  ULDC UR4, c[0x0][0x154] ;  /* 0x0000550000047ab9 */ /* 0x000fe20000000800 */
[----:B0-----:R-:W-:-:S02]  /*08b0*/  IMAD.WIDE.U32 R4, R7, R12, R4 ;  /* 0x0000000c07047225 */ /* 0x001fc400078e0004 */
[----:B------:R-:W0:Y:S03]  /*08c0*/  F2I.U32.TRUNC.NTZ R0, R0 ;  /* 0x0000000000007305 */ /* 0x000e26000020f000 */
[----:B------:R-:W3:Y:S01]  /*08d0*/  LDC R3, c[0x0][0x144] ;  /* 0x00005100ff037b82 */ /* 0x000ee20000000800 */
[----:B------:R-:W-:-:S04]  /*08e0*/  IMAD R6, R9, R12, RZ ;  /* 0x0000000c09067224 */ /* 0x000fc800078e02ff */
[----:B------:R-:W-:-:S03]  /*08f0*/  IMAD R7, R7, R13, R6 ;  /* 0x0000000d07077224 */ /* 0x000fc600078e0206 */
[----:B------:R-:W4:Y:S01]  /*0900*/  LDC R10, c[0x0][0x608] ;  /* 0x00018200ff0a7b82 */ /* 0x000f220000000800 */
[----:B------:R-:W-:Y:S02]  /*0910*/  IMAD.IADD R5, R5, 0x1, R7 ;  /* 0x0000000105057824 */ /* 0x000fe400078e0207 */
[----:B------:R-:W-:Y:S02]  /*0920*/  IMAD.MOV.U32 R7, RZ, RZ, -0x1 ;  /* 0xffffffffff077424 */ /* 0x000fe400078e00ff */
[----:B0-----:R-:W-:Y:S01]  /*0930*/  IMAD.MOV R6, RZ, RZ, -R0 ;  /* 0x000000ffff067224 */ /* 0x001fe200078e0a00 */
[----:B-1----:R-:W-:Y:S02]  /*0940*/  SHF.R.U64 R14, R4, R8, R5 ;  /* 0x00000008040e7219 */ /* 0x002fe40000001205 */
[----:B------:R-:W0:Y:S01]  /*0950*/  LDC R18, c[0x0][0x658] ;  /* 0x00019600ff127b82 */ /* 0x000e220000000800 */
[----:B------:R-:W-:Y:S02]  /*0960*/  I2FP.F32.U32 R4, R11 ;  /* 0x0000000b00047245 */ /* 0x000fe40000201000 */
[----:B--2---:R-:W-:-:S02]  /*0970*/  ISETP.NE.U32.AND P0, PT, R20, RZ, PT ;  /* 0x000000ff1400720c */ /* 0x004fc40003f05070 */
[----:B------:R-:W-:Y:S01]  /*0980*/  SHF.R.U32.HI R5, RZ, R8, R5 ;  /* 0x00000008ff057219 */ /* 0x000fe20000011605 */
[----:B------:R-:W-:Y:S01]  /*0990*/  FMUL R4, R4, UR4 ;  /* 0x0000000404047c20 */ /* 0x000fe20008400000 */
[----:B------:R-:W-:Y:S01]  /*09a0*/  ISETP.NE.AND.EX P0, PT, R21, RZ, PT, P0 ;  /* 0x000000ff1500720c */ /* 0x000fe20003f05300 */
[----:B------:R-:W1:Y:S01]  /*09b0*/  LDC R12, c[0x0][0x148] ;  /* 0x00005200ff0c7b82 */ /* 0x000e620000000800 */
[----:B---3--:R-:W-:-:S07]  /*09c0*/  IMAD R0, R3, R6, R2 ;  /* 0x0000000603007224 */ /* 0x008fce00078e0202 */
[----:B------:R-:W2:Y:S01]  /*09d0*/  LDC R16, c[0x0][0x600] ;  /* 0x00018000ff107b82 */ /* 0x000ea20000000800 */
[-CC-:B----4-:R-:W-:Y:S02]  /*09e0*/  SHF.R.U64 R22, R14, R10.reuse, R5.reuse ;  /* 0x0000000a0e167219 */ /* 0x190fe40000001205 */
[----:B------:R-:W-:Y:S01]  /*09f0*/  SHF.R.U32.HI R3, RZ, R10, R5 ;  /* 0x0000000aff037219 */ /* 0x000fe20000011605 */
[----:B------:R-:W-:Y:S01]  /*0a00*/  IMAD.MOV.U32 R5, RZ, RZ, 0x1 ;  /* 0x00000001ff057424 */ /* 0x000fe200078e00ff */
[----:B------:R3:W4:Y:S03]  /*0a10*/  F2I.U32.TRUNC.NTZ R10, R4 ;  /* 0x00000004000a7305 */ /* 0x000726000020f000 */
[----:B------:R-:W1:Y:S01]  /*0a20*/  LDC R15, c[0x0][0x648] ;  /* 0x00019200ff0f7b82 */ /* 0x000e620000000800 */
[-C--:B0-----:R-:W-:Y:S02]  /*0a30*/  SHF.L.U32 R2, R7, R18.reuse, RZ ;  /* 0x0000001207027219 */ /* 0x081fe400000006ff */
[----:B------:R-:W-:-:S02]  /*0a40*/  SHF.R.U64 R24, R22, R18, R3 ;  /* 0x0000001216187219 */ /* 0x000fc40000001203 */
[----:B------:R-:W-:Y:S02]  /*0a50*/  LOP3.LUT R9, RZ, R2, RZ, 0x33, !PT ;  /* 0x00000002ff097212 */ /* 0x000fe400078e33ff */
[-C--:B------:R-:W-:Y:S01]  /*0a60*/  SHF.R.U32.HI R3, RZ, R18.reuse, R3 ;  /* 0x00000012ff037219 */ /* 0x080fe20000011603 */
[----:B------:R-:W0:Y:S01]  /*0a70*/  LDC R17, c[0x0][0x638] ;  /* 0x00018e00ff117b82 */ /* 0x000e220000000800 */
[----:B------:R-:W-:Y:S01]  /*0a80*/  SHF.L.U32 R8, R5, R18, RZ ;  /* 0x0000001205087219 */ /* 0x000fe200000006ff */
[----:B------:R-:W-:-:S06]  /*0a90*/  IMAD.MOV.U32 R2, RZ, RZ, R24 ;  /* 0x000000ffff027224 */ /* 0x000fcc00078e0018 */
[----:B------:R-:W0:Y:S01]  /*0aa0*/  LDC R19, c[0x0][0x610] ;  /* 0x00018400ff137b82 */ /* 0x000e220000000800 */
[----:B---34-:R-:W-:Y:S05]  /*0ab0*/  @!P0 BRA `(.L_x_6) ;  /* 0x0000000000288947 */ /* 0x018fea0003800000 */
[----:B------:R-:W3:Y:S02]  /*0ac0*/  LDC R7, c[0x0][0x64c] ;  /* 0x00019300ff077b82 */ /* 0x000ee40000000800 */
[----:B---3--:R-:W-:-:S05]  /*0ad0*/  IADD3 R7, P0, R24, R7, RZ ;  /* 0x0000000718077210 */ /* 0x008fca0007f1e0ff */
[----:B------:R-:W-:-:S04]  /*0ae0*/  IMAD.X R13, RZ, RZ, R3, P0 ;  /* 0x000000ffff0d7224 */ /* 0x000fc800000e0603 */
[----:B------:R-:W-:-:S04]  /*0af0*/  IMAD.WIDE.U32 R2, R13, R20, RZ ;  /* 0x000000140d027225 */ /* 0x000fc800078e00ff */
[----:B------:R-:W-:-:S04]  /*0b00*/  IMAD.WIDE.U32 R4, P0, R7, R21, R2 ;  /* 0x0000001507047225 */ /* 0x000fc80007800002 */
[----:B------:R-:W-:-:S04]  /*0b10*/  IMAD.WIDE.U32 R2, R7, R20, RZ ;  /* 0x0000001407027225 */ /* 0x000fc800078e00ff */
[----:B------:R-:W-:Y:S01]  /*0b20*/  IMAD.X R7, RZ, RZ, RZ, P0 ;  /* 0x000000ffff077224 */ /* 0x000fe200000e06ff */
[----:B------:R-:W-:Y:S01]  /*0b30*/  IADD3 RZ, P0, R3, R4, RZ ;  /* 0x0000000403ff7210 */ /* 0x000fe20007f1e0ff */
[----:B------:R-:W-:-:S04]  /*0b40*/  IMAD.MOV.U32 R6, RZ, RZ, R5 ;  /* 0x000000ffff067224 */ /* 0x000fc800078e0005 */
[----:B------:R-:W-:-:S08]  /*0b50*/  IMAD.WIDE.U32.X R2, R13, R21, R6, P0 ;  /* 0x000000150d027225 */ /* 0x000fd000000e0406 */
.L_x_6:
[----:B-1----:R-:W-:Y:S01]  /*0b60*/  SHF.R.U64 R2, R2, R15, R3 ;  /* 0x0000000f02027219 */ /* 0x002fe20000001203 */
[----:B--2---:R-:W-:Y:S01]  /*0b70*/  VIADD R3, R16, 0xffffffff ;  /* 0xffffffff10037836 */ /* 0x004fe20000000000 */
[----:B------:R-:W-:Y:S01]  /*0b80*/  LOP3.LUT R9, R22, R9, RZ, 0xc0, !PT ;  /* 0x0000000916097212 */ /* 0x000fe200078ec0ff */
[----:B------:R-:W-:Y:S02]  /*0b90*/  IMAD.MOV R10, RZ, RZ, -R10 ;  /* 0x000000ffff0a7224 */ /* 0x000fe400078e0a0a */
[----:B------:R-:W-:Y:S01]  /*0ba0*/  IMAD.MOV R4, RZ, RZ, -R2 ;  /* 0x000000ffff047224 */ /* 0x000fe200078e0a02 */
[----:B------:R-:W-:Y:S01]  /*0bb0*/  LOP3.LUT R14, R14, R3, RZ, 0xc0, !PT ;  /* 0x000000030e0e7212 */ /* 0x000fe200078ec0ff */
[----:B------:R-:W-:Y:S02]  /*0bc0*/  @P3 IMAD R0, R12, R10, R11 ;  /* 0x0000000a0c003224 */ /* 0x000fe400078e020b */
[----:B------:R-:W-:Y:S02]  /*0bd0*/  IMAD R9, R8, R2, R9 ;  /* 0x0000000208097224 */ /* 0x000fe400078e0209 */
[----:B0-----:R-:W-:-:S02]  /*0be0*/  IMAD R3, R4, R17, R24 ;  /* 0x0000001104037224 */ /* 0x001fc400078e0218 */
[----:B------:R-:W-:Y:S02]  /*0bf0*/  IMAD R2, R9, R19, R0 ;  /* 0x0000001309027224 */ /* 0x000fe400078e0200 */
[----:B------:R-:W-:Y:S02]  /*0c00*/  IMAD R3, R3, R16, R14 ;  /* 0x0000001003037224 */ /* 0x000fe400078e020e */
[----:B------:R-:W-:-:S03]  /*0c10*/  IMAD.MOV.U32 R0, RZ, RZ, 0x1 ;  /* 0x00000001ff007424 */ /* 0x000fc600078e00ff */
[----:B------:R-:W-:Y:S02]  /*0c20*/  SEL R4, R3, R2, !P3 ;  /* 0x0000000203047207 */ /* 0x000fe40005800000 */
[----:B------:R-:W-:-:S03]  /*0c30*/  SEL R2, R2, R3, !P3 ;  /* 0x0000000302027207 */ /* 0x000fc60005800000 */
[----:B------:R0:W-:Y:S04]  /*0c40*/  STL [R1+0x458], R4 ;  /* 0x0004580401007387 */ /* 0x0001e80000100800 */
[----:B------:R0:W-:Y:S02]  /*0c50*/  STL [R1+0x45c], R2 ;  /* 0x00045c0201007387 */ /* 0x0001e40000100800 */
.L_x_4:
[----:B------:R-:W-:-:S08]  /*0c60*/  NOP ;  /* 0x0000000000007918 */ /* 0x000fd00000000000 */
[----:B------:R-:W1:Y:S02]  /*0c70*/  USETMAXREG.TRY_ALLOC.CTAPOOL UP0, 0xf0 ;  /* 0x000000f0000079c8 */ /* 0x000e640008000600 */
[----:B-1----:R-:W-:-:S13]  /*0c80*/  PLOP3.LUT P0, PT, PT, PT, UP0, 0x80, 0x0 ;  /* 0x000000000000781c */ /* 0x002fda0003f0f008 */
[----:B------:R-:W-:Y:S05]  /*0c90*/  @!P0 BRA `(.L_x_4) ;  /* 0xfffffffc00f08947 */ /* 0x000fea000383ffff */
[----:B------:R-:W-:Y:S01]  /*0ca0*/  ULDC.64 UR4, c[0x0][0x598] ;  /* 0x0001660000047ab9 */ /* 0x000fe20000000a00 */
[----:B------:R-:W-:Y:S01]  /*0cb0*/  ULDC.64 UR14, c[0x0][0x208] ;  /* 0x00008200000e7ab9 */ /* 0x000fe20000000a00 */
[----:B------:R-:W-:-:S04]  /*0cc0*/  ISETP.NE.U32.AND P0, PT, RZ, UR4, PT ;  /* 0x00000004ff007c0c */ /* 0x000fc8000bf05070 */
[----:B------:R-:W-:-:S13]  /*0cd0*/  ISETP.NE.AND.EX P0, PT, RZ, UR5, PT, P0 ;  /* 0x00000005ff007c0c */ /* 0x000fda000bf05300 */
[----:B------:R-:W-:Y:S05]  /*0ce0*/  @!P0 BRA `(.L_x_7) ;  /* 0x0000000000208947 */ /* 0x000fea0003800000 */
[----:B0-----:R-:W0:Y:S02]  /*0cf0*/  LDC.64 R2, c[0x0][0x598] ;  /* 0x00016600ff027b82 */ /* 0x001e240000000a00 */
[----:B0-----:R-:W2:Y:S02]  /*0d00*/  LDG.E.64 R2, desc[UR14][R2.64] ;  /* 0x0000000e02027981 */ /* 0x001ea4000c1e1b00 */
[----:B--2---:R-:W-:-:S04]  /*0d10*/  ISETP.NE.U32.AND P0, PT, R2, RZ, PT ;  /* 0x000000ff0200720c */ /* 0x004fc80003f05070 */
[----:B------:R-:W-:-:S13]  /*0d20*/  ISETP.NE.AND.EX P0, PT, R3, RZ, PT, P0 ;  /* 0x000000ff0300720c */ /* 0x000fda0003f05300 */
[----:B------:R-:W-:Y:S05]  /*0d30*/  @!P0 BRA `(.L_x_7) ;  /* 0x00000000000c8947 */ /* 0x000fea0003800000 */
[----:B------:R-:W2:Y:S02]  /*0d40*/  LD.E R2, desc[UR14][R2.64] ;  /* 0x0000000e02027980 */ /* 0x000ea4000c101900 */
[----:B--2---:R-:W-:Y:S01]  /*0d50*/  R2UR UR20, R2 ;  /* 0x00000000021472ca */ /* 0x004fe200000e0000 */
[----:B------:R-:W-:-:S14]  /*0d60*/  BRA `(.L_x_8) ;  /* 0x0000000000247947 */ /* 0x000fdc0003800000 */
.L_x_7:
[----:B------:R-:W-:Y:S02]  /*0d70*/  ULDC.64 UR4, c[0x0][0x588] ;  /* 0x0001620000047ab9 */ /* 0x000fe40000000a00 */
[----:B------:R-:W-:-:S04]  /*0d80*/  ISETP.NE.U32.AND P0, PT, RZ, UR4, PT ;  /* 0x00000004ff007c0c */ /* 0x000fc8000bf05070 */
[----:B------:R-:W-:-:S13]  /*0d90*/  ISETP.NE.AND.EX P0, PT, RZ, UR5, PT, P0 ;  /* 0x00000005ff007c0c */ /* 0x000fda000bf05300 */
[----:B------:R-:W-:Y:S05]  /*0da0*/  @!P0 BRA `(.L_x_9) ;  /* 0x0000000000108947 */ /* 0x000fea0003800000 */
[----:B0-----:R-:W0:Y:S02]  /*0db0*/  LDC.64 R2, c[0x0][0x588] ;  /* 0x00016200ff027b82 */ /* 0x001e240000000a00 */
[----:B0-----:R-:W2:Y:S02]  /*0dc0*/  LDG.E R2, desc[UR14][R2.64] ;  /* 0x0000000e02027981 */ /* 0x001ea4000c1e1900 */
[----:B--2---:R-:W-:Y:S01]  /*0dd0*/  R2UR UR20, R2 ;  /* 0x00000000021472ca */ /* 0x004fe200000e0000 */
[----:B------:R-:W-:-:S14]  /*0de0*/  BRA `(.L_x_8) ;  /* 0x0000000000047947 */ /* 0x000fdc0003800000 */
.L_x_9:
[----:B------:R-:W-:-:S05]  /*0df0*/  ULDC UR20, c[0x0][0x580] ;  /* 0x0001600000147ab9 */ /* 0x000fca0000000800 */
.L_x_8:
[----:B------:R-:W-:Y:S02]  /*0e00*/  ULDC.64 UR4, c[0x0][0x5a0] ;  /* 0x0001680000047ab9 */ /* 0x000fe40000000a00 */
        /* <DEDUP_REMOVED lines=11> */
.L_x_10:
        /* <DEDUP_REMOVED lines=8> */
.L_x_12:
[----:B------:R-:W-:-:S05]  /*0f40*/  ULDC UR21, c[0x0][0x584] ;  /* 0x0001610000157ab9 */ /* 0x000fca0000000800 */
.L_x_11:
[----:B------:R-:W-:-:S13]  /*0f50*/  LOP3.LUT P0, RZ, R0, 0xff, RZ, 0xc0, !PT ;  /* 0x000000ff00ff7812 */ /* 0x000fda000780c0ff */
[----:B------:R-:W-:Y:S05]  /*0f60*/  @!P0 EXIT ;  /* 0x000000000000894d */ /* 0x000fea0003800000 */
[----:B------:R-:W-:Y:S01]  /*0f70*/  ULDC UR4, c[0x0][0x28c] ;  /* 0x0000a30000047ab9 */ /* 0x000fe20000000800 */
[----:B------:R-:W-:Y:S02]  /*0f80*/  ULOP3.LUT UR22, UR13, 0x1, URZ, 0xfc, !UPT ;  /* 0x000000010d167892 */ /* 0x000fe4000f8efc3f */
[----:B------:R-:W-:-:S04]  /*0f90*/  UIADD3 UR4, UR4, 0x7f, URZ ;  /* 0x0000007f04047890 */ /* 0x000fc8000fffe03f */
[----:B------:R-:W-:-:S04]  /*0fa0*/  USHF.R.S32.HI UR5, URZ, 0x1f, UR4 ;  /* 0x0000001f3f057899 */ /* 0x000fc80008011404 */
[----:B------:R-:W-:-:S03]  /*0fb0*/  ULEA.HI UR5, UR5, UR4, URZ, 0x7 ;  /* 0x0000000405057291 */ /* 0x000fc6000f8f383f */
[----:B------:R-:W-:Y:S01]  /*0fc0*/  UMOV UR4, URZ ;  /* 0x0000003f00047c82 */ /* 0x000fe20008000000 */
[----:B------:R-:W-:-:S03]  /*0fd0*/  USHF.R.S32.HI UR10, URZ, 0x7, UR5 ;  /* 0x000000073f0a7899 */ /* 0x000fc60008011405 */
[----:B------:R-:W-:-:S09]  /*0fe0*/  UMOV UR5, URZ ;  /* 0x0000003f00057c82 */ /* 0x000fd20008000000 */
.L_x_549:
[----:B------:R-:W-:Y:S01]  /*0ff0*/  STL [R1+0x44c], RZ ;  /* 0x00044cff01007387 */ /* 0x000fe20000100800 */
[----:B-1----:R-:W1:Y:S01]  /*1000*/  S2UR UR18, SR_CgaCtaId ;  /* 0x00000000001279c3 */ /* 0x002e620000008800 */
[----:B------:R-:W-:Y:S01]  /*1010*/  UMOV UR17, 0x400 ;  /* 0x0000040000117882 */ /* 0x000fe20000000000 */
[----:B------:R-:W-:Y:S01]  /*1020*/  UMOV UR6, URZ ;  /* 0x0000003f00067c82 */ /* 0x000fe20008000000 */
[----:B------:R-:W-:Y:S01]  /*1030*/  STL [R1+0x448], RZ ;  /* 0x000448ff01007387 */ /* 0x000fe20000100800 */
[----:B------:R-:W-:Y:S01]  /*1040*/  UMOV UR7, URZ ;  /* 0x0000003f00077c82 */ /* 0x000fe20008000000 */
[----:B------:R-:W-:Y:S01]  /*1050*/  UMOV UR8, URZ ;  /* 0x0000003f00087c82 */ /* 0x000fe20008000000 */
[----:B------:R-:W-:Y:S01]  /*1060*/  UMOV UR23, UR5 ;  /* 0x0000000500177c82 */ /* 0x000fe20008000000 */
[----:B------:R-:W-:Y:S01]  /*1070*/  STL [R1+0x444], RZ ;  /* 0x000444ff01007387 */ /* 0x000fe20000100800 */
[----:B0-----:R-:W0:Y:S01]  /*1080*/  LDC R2, c[0x0][0x28c] ;  /* 0x0000a300ff027b82 */ /* 0x001e220000000800 */
[----:B------:R-:W-:Y:S01]  /*1090*/  UMOV UR24, UR4 ;  /* 0x0000000400187c82 */ /* 0x000fe20008000000 */
[----:B------:R-:W-:Y:S01]  /*10a0*/  CS2R R236, SRZ ;  /* 0x0000000000ec7805 */ /* 0x000fe2000001ff00 */
[----:B------:R-:W-:Y:S01]  /*10b0*/  STL [R1+0x440], RZ ;  /* 0x000440ff01007387 */ /* 0x000fe20000100800 */
[----:B------:R-:W-:-:S02]  /*10c0*/  CS2R R234, SRZ ;  /* 0x0000000000ea7805 */ /* 0x000fc4000001ff00 */
[----:B------:R-:W-:Y:S02]  /*10d0*/  CS2R R232, SRZ ;  /* 0x0000000000e87805 */ /* 0x000fe4000001ff00 */
[----:B------:R-:W-:Y:S01]  /*10e0*/  CS2R R230, SRZ ;  /* 0x0000000000e67805 */ /* 0x000fe2000001ff00 */
[----:B------:R-:W-:Y:S01]  /*10f0*/  STL [R1+0x43c], RZ ;  /* 0x00043cff01007387 */ /* 0x000fe20000100800 */
[----:B------:R-:W-:Y:S02]  /*1100*/  CS2R R228, SRZ ;  /* 0x0000000000e47805 */ /* 0x000fe4000001ff00 */
[----:B------:R-:W-:Y:S02]  /*1110*/  CS2R R226, SRZ ;  /* 0x0000000000e27805 */ /* 0x000fe4000001ff00 */
        /* <DEDUP_REMOVED lines=14> */
[----:B0-----:R-:W-:Y:S02]  /*1200*/  ISETP.GE.AND P0, PT, R2, 0x1, PT ;  /* 0x000000010200780c */ /* 0x001fe40003f06270 */
        /* <DEDUP_REMOVED lines=49> */
[----:B--2---:R-:W-:Y:S01]  /*1520*/  CS2R R2, SRZ ;  /* 0x0000000000027805 */ /* 0x004fe2000001ff00 */
        /* <DEDUP_REMOVED lines=85> */
[----:B------:R-:W-:-:S03]  /*1a80*/  CS2R R150, SRZ ;  /* 0x0000000000967805 */ /* 0x000fc6000001ff00 */
[----:B------:R-:W-:Y:S04]  /*1a90*/  STL [R1+0x3a0], RZ ;  /* 0x0003a0ff01007387 */ /* 0x000fe80000100800 */
        /* <DEDUP_REMOVED lines=104> */
[----:B------:R-:W-:Y:S04]  /*2120*/  STL [R1], RZ ;  /* 0x000000ff01007387 */ /* 0x000fe80000100800 */
        /* <DEDUP_REMOVED lines=39> */
[----:B------:R-:W-:Y:S01]  /*23a0*/  STL [R1+0xa0], RZ ;  /* 0x0000a0ff01007387 */ /* 0x000fe20000100800 */
[----:B------:R-:W0:Y:S03]  /*23b0*/  S2R R0, SR_TID.X ;  /* 0x0000000000007919 */ /* 0x000e260000002100 */
        /* <DEDUP_REMOVED lines=8> */
[----:B0-----:R-:W-:-:S03]  /*2440*/  LOP3.LUT R0, R0, 0x80, RZ, 0xc0, !PT ;  /* 0x0000008000007812 */ /* 0x001fc600078ec0ff */
[----:B------:R-:W-:Y:S01]  /*2450*/  STL [R1+0xc4], RZ ;  /* 0x0000c4ff01007387 */ /* 0x000fe20000100800 */
[----:B------:R-:W-:-:S03]  /*2460*/  SHF.R.U32.HI R0, RZ, 0x7, R0 ;  /* 0x00000007ff007819 */ /* 0x000fc60000011600 */
        /* <DEDUP_REMOVED lines=33> */
[----:B------:R-:W0:Y:S04]  /*2680*/  SHFL.IDX PT, R0, R0, RZ, 0x1f ;  /* 0x00001fff00007589 */ /* 0x000e2800000e0000 */
[----:B------:R2:W-:Y:S04]  /*2690*/  STL [R1+0x14c], RZ ;  /* 0x00014cff01007387 */ /* 0x0005e80000100800 */
[----:B------:R2:W-:Y:S04]  /*26a0*/  STL [R1+0x150], RZ ;  /* 0x000150ff01007387 */ /* 0x0005e80000100800 */
[----:B------:R2:W-:Y:S04]  /*26b0*/  STL [R1+0x154], RZ ;  /* 0x000154ff01007387 */ /* 0x0005e80000100800 */
[----:B------:R2:W-:Y:S04]  /*26c0*/  STL [R1+0x158], RZ ;  /* 0x000158ff01007387 */ /* 0x0005e80000100800 */
[----:B------:R2:W-:Y:S04]  /*26d0*/  STL [R1+0x15c], RZ ;  /* 0x00015cff01007387 */ /* 0x0005e80000100800 */
[----:B------:R2:W-:Y:S01]  /*26e0*/  STL [R1+0x160], RZ ;  /* 0x000160ff01007387 */ /* 0x0005e20000100800 */
[----:B0-----:R-:W-:-:S03]  /*26f0*/  R2UR UR11, R0 ;  /* 0x00000000000b72ca */ /* 0x001fc600000e0000 */
[----:B------:R2:W-:Y:S04]  /*2700*/  STL [R1+0x164], RZ ;  /* 0x000164ff01007387 */ /* 0x0005e80000100800 */
[----:B------:R2:W-:Y:S04]  /*2710*/  STL [R1+0x168], RZ ;  /* 0x000168ff01007387 */ /* 0x0005e80000100800 */
[----:B------:R2:W-:Y:S02]  /*2720*/  STL [R1+0x16c], RZ ;  /* 0x00016cff01007387 */ /* 0x0005e40000100800 */
[----:B------:R-:W-:-:S02]  /*2730*/  ULEA.HI UR12, UR11, UR11, URZ, 0x1 ;  /* 0x0000000b0b0c7291 */ /* 0x000fc4000f8f083f */
[----:B------:R2:W-:Y:S02]  /*2740*/  STL [R1+0x170], RZ ;  /* 0x000170ff01007387 */ /* 0x0005e40000100800 */
[----:B------:R-:W-:Y:S02]  /*2750*/  ULOP3.LUT UR16, UR12, 0x7fffe, URZ, 0xc0, !UPT ;  /* 0x0007fffe0c107892 */ /* 0x000fe4000f8ec03f */
[----:B------:R2:W-:Y:S01]  /*2760*/  STL [R1+0x174], RZ ;  /* 0x000174ff01007387 */ /* 0x0005e20000100800 */
[----:B-1----:R-:W-:Y:S02]  /*2770*/  ULEA UR12, UR18, UR17, 0x18 ;  /* 0x00000011120c7291 */ /* 0x002fe4000f8ec03f */
[----:B------:R-:W-:Y:S01]  /*2780*/  UIADD3 UR16, UR11, -UR16, URZ ;  /* 0x800000100b107290 */ /* 0x000fe2000fffe03f */
[----:B------:R2:W-:Y:S03]  /*2790*/  STL [R1+0x178], RZ ;  /* 0x000178ff01007387 */ /* 0x0005e60000100800 */
[----:B------:R-:W-:Y:S01]  /*27a0*/  ULEA UR16, UR16, UR12, 0xd ;  /* 0x0000000c10107291 */ /* 0x000fe2000f8e683f */
[----:B------:R2:W-:Y:S03]  /*27b0*/  STL [R1+0x17c], RZ ;  /* 0x00017cff01007387 */ /* 0x0005e60000100800 */
[----:B------:R-:W-:Y:S01]  /*27c0*/  UIADD3 UR16, UR16, 0x100, URZ ;  /* 0x0000010010107890 */ /* 0x000fe2000fffe03f */
[----:B------:R2:W-:Y:S03]  /*27d0*/  STL [R1+0x180], RZ ;  /* 0x000180ff01007387 */ /* 0x0005e60000100800 */
[----:B------:R-:W-:Y:S01]  /*27e0*/  USHF.R.U32.HI UR11, URZ, 0x4, UR16 ;  /* 0x000000043f0b7899 */ /* 0x000fe20008011610 */
[----:B------:R2:W-:Y:S03]  /*27f0*/  STL [R1+0x184], RZ ;  /* 0x000184ff01007387 */ /* 0x0005e60000100800 */
[----:B------:R-:W-:Y:S01]  /*2800*/  ULOP3.LUT UR11, UR11, 0x3fff, URZ, 0xc0, !UPT ;  /* 0x00003fff0b0b7892 */ /* 0x000fe2000f8ec03f */
[----:B------:R2:W-:Y:S04]  /*2810*/  STL [R1+0x188], RZ ;  /* 0x000188ff01007387 */ /* 0x0005e80000100800 */
        /* <DEDUP_REMOVED lines=28> */
[----:B------:R2:W-:Y:S01]  /*29e0*/  STL [R1+0x1fc], RZ ;  /* 0x0001fcff01007387 */ /* 0x0005e20000100800 */
[----:B------:R-:W-:Y:S05]  /*29f0*/  @!P0 BRA `(.L_x_13) ;  /* 0x0000006000a88947 */ /* 0x000fea0003800000 */
[----:B------:R-:W-:-:S06]  /*2a00*/  UISETP.NE.AND UP0, UPT, UR22, 0x3, UPT ;  /* 0x000000031600788c */ /* 0x000fcc000bf05270 */
[----:B------:R-:W-:-:S13]  /*2a10*/  PLOP3.LUT P1, PT, PT, PT, UP0, 0x80, 0x0 ;  /* 0x000000000000781c */ /* 0x000fda0003f2f008 */
[----:B------:R-:W-:Y:S05]  /*2a20*/  @!P1 BRA `(.L_x_14) ;  /* 0x0000000000049947 */ /* 0x000fea0003800000 */
[----:B------:R-:W-:Y:S01]  /*2a30*/  BPT.TRAP 0x1 ;  /* 0x000000040000795c */ /* 0x000fe20000300000 */
.L_x_14:
[----:B------:R-:W-:Y:S01]  /*2a40*/  ULEA UR6, UR5, UR12, 0x3 ;  /* 0x0000000c05067291 */ /* 0x000fe2000f8e183f */
[----:B------:R-:W-:-:S05]  /*2a50*/  IMAD.U32 R0, RZ, RZ, UR4 ;  /* 0x00000004ff007e24 */ /* 0x000fca000f8e00ff */
[----:B------:R-:W-:-:S04]  /*2a60*/  SHF.L.U32 R0, R0, 0x1f, RZ ;  /* 0x0000001f00007819 */ /* 0x000fc800000006ff */
[----:B------:R0:W1:Y:S01]  /*2a70*/  SYNCS.PHASECHK.TRANS64.TRYWAIT P0, [UR6], R0 ;  /* 0x00000000ff0075a7 */ /* 0x0000620008000146 */
[----:B------:R-:W-:Y:S05]  /*2a80*/  @!P1 BRA `(.L_x_15) ;  /* 0x0000000000049947 */ /* 0x000fea0003800000 */
[----:B------:R-:W-:Y:S01]  /*2a90*/  BPT.TRAP 0x1 ;  /* 0x000000040000795c */ /* 0x000fe20000300000 */
.L_x_15:
[----:B-1----:R-:W-:Y:S05]  /*2aa0*/  @P0 BRA `(.L_x_16) ;  /* 0x0000000000080947 */ /* 0x002fea0003800000 */
[----:B------:R-:W1:Y:S02]  /*2ab0*/  SYNCS.PHASECHK.TRANS64.TRYWAIT P0, [UR6], R0 ;  /* 0x00000000ff0075a7 */ /* 0x000e640008000146 */
[----:B-1----:R-:W-:Y:S05]  /*2ac0*/  @!P0 BRA `(.L_x_17) ;  /* 0x0000027800c88947 */ /* 0x002fea0003800000 */
.L_x_16:
[----:B------:R-:W-:Y:S01]  /*2ad0*/  UIADD3 UR6, UR12, 0x8100, URZ ;  /* 0x000081000c067890 */ /* 0x000fe2000fffe03f */
[----:B------:R-:W-:Y:S01]  /*2ae0*/  WARPGROUP.ARRIVE ;  /* 0x00000000000079c5 */ /* 0x000fe20000000000 */
[----:B------:R-:W-:Y:S02]  /*2af0*/  ULOP3.LUT UR7, UR11, 0x10000, URZ, 0xfc, !UPT ;  /* 0x000100000b077892 */ /* 0x000fe4000f8efc3f */
[----:B------:R-:W-:Y:S02]  /*2b00*/  USHF.R.U32.HI UR6, URZ, 0x4, UR6 ;  /* 0x000000043f067899 */ /* 0x000fe40008011606 */
[----:B------:R-:W-:Y:S02]  /*2b10*/  ULEA UR7, UR5, UR7, 0xa ;  /* 0x0000000705077291 */ /* 0x000fe4000f8e503f */
[----:B------:R-:W-:Y:S01]  /*2b20*/  ULOP3.LUT UR6, UR6, 0x3fff, URZ, 0xc0, !UPT ;  /* 0x00003fff06067892 */ /* 0x000fe2000f8ec03f */
[----:B------:R-:W-:Y:S01]  /*2b30*/  UMOV UR17, 0x40000040 ;  /* 0x4000004000117882 */ /* 0x000fe20000000000 */
[----:B------:R-:W-:-:S02]  /*2b40*/  UMOV UR19, 0x40000040 ;  /* 0x4000004000137882 */ /* 0x000fc40000000000 */
[----:B------:R-:W-:Y:S01]  /*2b50*/  ULOP3.LUT UR6, UR6, 0x10000, URZ, 0xfc, !UPT ;  /* 0x0001000006067892 */ /* 0x000fe2000f8efc3f */
[----:B------:R-:W-:-:S03]  /*2b60*/  UMOV UR16, UR7 ;  /* 0x0000000700107c82 */ /* 0x000fc60008000000 */
[----:B------:R-:W-:-:S07]  /*2b70*/  ULEA UR8, UR5, UR6, 0xc ;  /* 0x0000000605087291 */ /* 0x000fce000f8e603f */
[----:B------:R-:W-:Y:S02]  /*2b80*/  UMOV UR18, UR8 ;  /* 0x0000000800127c82 */ /* 0x000fe40008000000 */
[----:B------:R-:W-:Y:S01]  /*2b90*/  QGMMA.64x256x32.F32.E4M3.E4M3 R24, gdesc[UR16], RZ, !UPT, gsb0 ;  /* 0x03e00000101879f3 */ /* 0x000fe2000c0008ff */
[----:B------:R-:W-:Y:S01]  /*2ba0*/  UIADD3 UR18, UR8, 0x800, URZ ;  /* 0x0000080008127890 */ /* 0x000fe2000fffe03f */
[----:B------:R-:W-:Y:S01]  /*2bb0*/  UMOV UR19, 0x40000040 ;  /* 0x4000004000137882 */ /* 0x000fe20000000000 */
[----:B------:R-:W-:Y:S02]  /*2bc0*/  WARPGROUP.DEPBAR.LE gsb0, 0x0 ;  /* 0x00008000000079c5 */ /* 0x000fe40000010000 */
[----:B------:R-:W-:Y:S04]  /*2bd0*/  STL.64 [R1], R24 ;  /* 0x0000001801007387 */ /* 0x000fe80000100a00 */
[----:B------:R-:W-:Y:S04]  /*2be0*/  STL.64 [R1+0x8], R26 ;  /* 0x0000081a01007387 */ /* 0x000fe80000100a00 */
        /* <DEDUP_REMOVED lines=61> */
[----:B------:R3:W-:Y:S02]  /*2fc0*/  STL.64 [R1+0x1f8], R150 ;  /* 0x0001f89601007387 */ /* 0x0007e40000100a00 */
[----:B---3--:R-:W-:-:S06]  /*2fd0*/  WARPGROUP.ARRIVE ;  /* 0x00000000000079c5 */ /* 0x008fcc0000000000 */
[----:B------:R-:W-:Y:S03]  /*2fe0*/  QGMMA.64x256x32.F32.E4M3.E4M3 R24, gdesc[UR16], RZ, !UPT, gsb0 ;  /* 0x03e00000101879f3 */ /* 0x000fe6000c0008ff */
[----:B------:R-:W-:Y:S02]  /*2ff0*/  WARPGROUP.DEPBAR.LE gsb0, 0x0 ;  /* 0x00008000000079c5 */ /* 0x000fe40000010000 */
        /* <DEDUP_REMOVED lines=63> */
[----:B------:R3:W-:Y:S04]  /*33f0*/  STL.64 [R1+0x5c8], R24 ;  /* 0x0005c81801007387 */ /* 0x0007e80000100a00 */
[----:B---3--:R-:W3:Y:S04]  /*3400*/  LDL.LU.64 R24, [R1] ;  /* 0x0000000001187983 */ /* 0x008ee80000300a00 */
[----:B------:R-:W3:Y:S04]  /*3410*/  LDL.LU.64 R26, [R1+0x8] ;  /* 0x00000800011a7983 */ /* 0x000ee80000300a00 */
        /* <DEDUP_REMOVED lines=61> */
[----:B------:R-:W3:Y:S01]  /*37f0*/  LDL.LU.64 R150, [R1+0x1f8] ;  /* 0x0001f80001967983 */ /* 0x000ee20000300a00 */
[----:B------:R-:W-:-:S02]  /*3800*/  UIADD3 UR16, UR7, 0x2, URZ ;  /* 0x0000000207107890 */ /* 0x000fc4000fffe03f */
[----:B------:R-:W-:Y:S01]  /*3810*/  UIADD3 UR18, UR8, 0x2, URZ ;  /* 0x0000000208127890 */ /* 0x000fe2000fffe03f */
[----:B------:R-:W-:Y:S01]  /*3820*/  UMOV UR17, 0x40000040 ;  /* 0x4000004000117882 */ /* 0x000fe20000000000 */
[----:B------:R-:W-:Y:S01]  /*3830*/  UMOV UR19, 0x40000040 ;  /* 0x4000004000137882 */ /* 0x000fe20000000000 */
[----:B---3--:R-:W-:-:S06]  /*3840*/  WARPGROUP.ARRIVE ;  /* 0x00000000000079c5 */ /* 0x008fcc0000000000 */
[----:B------:R-:W-:Y:S03]  /*3850*/  QGMMA.64x256x32.F32.E4M3.E4M3 R24, gdesc[UR16], R24, gsb0 ;  /* 0x03e00000101879f3 */ /* 0x000fe60008000818 */
[----:B------:R-:W-:Y:S02]  /*3860*/  WARPGROUP.DEPBAR.LE gsb0, 0x0 ;  /* 0x00008000000079c5 */ /* 0x000fe40000010000 */
[----:B------:R-:W-:Y:S01]  /*3870*/  STL.64 [R1], R24 ;  /* 0x0000001801007387 */ /* 0x000fe20000100a00 */
[----:B------:R-:W-:Y:S02]  /*3880*/  IMAD.MOV.U32 R2, RZ, RZ, R150 ;  /* 0x000000ffff027224 */ /* 0x000fe400078e0096 */
[----:B01----:R-:W-:Y:S01]  /*3890*/  IMAD.MOV.U32 R0, RZ, RZ, R151 ;  /* 0x000000ffff007224 */ /* 0x003fe200078e0097 */
[----:B------:R-:W-:Y:S01]  /*38a0*/  STL.64 [R1+0x8], R26 ;  /* 0x0000081a01007387 */ /* 0x000fe20000100a00 */
[----:B------:R-:W-:-:S02]  /*38b0*/  IMAD.MOV.U32 R4, RZ, RZ, R148 ;  /* 0x000000ffff047224 */ /* 0x000fc400078e0094 */
[----:B------:R-:W-:Y:S01]  /*38c0*/  IMAD.MOV.U32 R3, RZ, RZ, R149 ;  /* 0x000000ffff037224 */ /* 0x000fe200078e0095 */
[----:B------:R-:W-:Y:S01]  /*38d0*/  STL.64 [R1+0x10], R28 ;  /* 0x0000101c01007387 */ /* 0x000fe20000100a00 */
[----:B------:R-:W-:Y:S02]  /*38e0*/  IMAD.MOV.U32 R6, RZ, RZ, R146 ;  /* 0x000000ffff067224 */ /* 0x000fe400078e0092 */
[----:B------:R-:W-:Y:S01]  /*38f0*/  IMAD.MOV.U32 R5, RZ, RZ, R147 ;  /* 0x000000ffff057224 */ /* 0x000fe200078e0093 */
[----:B------:R-:W-:Y:S01]  /*3900*/  STL.64 [R1+0x18], R30 ;  /* 0x0000181e01007387 */ /* 0x000fe20000100a00 */
[----:B------:R-:W-:Y:S02]  /*3910*/  IMAD.MOV.U32 R8, RZ, RZ, R144 ;  /* 0x000000ffff087224 */ /* 0x000fe400078e0090 */
[----:B------:R-:W-:Y:S01]  /*3920*/  IMAD.MOV.U32 R7, RZ, RZ, R145 ;  /* 0x000000ffff077224 */ /* 0x000fe200078e0091 */
        /* <DEDUP_REMOVED lines=18> */
[----:B------:R0:W-:Y:S01]  /*3a50*/  STL [R1+0x50], R44 ;  /* 0x0000502c01007387 */ /* 0x0001e20000100800 */
[----:B------:R-:W-:-:S02]  /*3a60*/  IMAD.MOV.U32 R22, RZ, RZ, R130 ;  /* 0x000000ffff167224 */ /* 0x000fc400078e0082 */
[----:B------:R-:W-:Y:S01]  /*3a70*/  IMAD.MOV.U32 R21, RZ, RZ, R131 ;  /* 0x000000ffff157224 */ /* 0x000fe200078e0083 */
[----:B------:R-:W3:Y:S01]  /*3a80*/  LDL.LU.64 R150, [R1+0x7c0] ;  /* 0x0007c00001967983 */ /* 0x000ee20000300a00 */
[----:B------:R-:W-:Y:S02]  /*3a90*/  IMAD.MOV.U32 R212, RZ, RZ, R128 ;  /* 0x000000ffffd47224 */ /* 0x000fe400078e0080 */
[----:B------:R-:W-:Y:S01]  /*3aa0*/  IMAD.MOV.U32 R23, RZ, RZ, R129 ;  /* 0x000000ffff177224 */ /* 0x000fe200078e0081 */
[----:B------:R-:W3:Y:S01]  /*3ab0*/  LDL.LU.64 R148, [R1+0x7b8] ;  /* 0x0007b80001947983 */ /* 0x000ee20000300a00 */
[----:B------:R-:W-:Y:S02]  /*3ac0*/  IMAD.MOV.U32 R210, RZ, RZ, R126 ;  /* 0x000000ffffd27224 */ /* 0x000fe400078e007e */
[----:B------:R-:W-:Y:S01]  /*3ad0*/  IMAD.MOV.U32 R211, RZ, RZ, R127 ;  /* 0x000000ffffd37224 */ /* 0x000fe200078e007f */
[----:B------:R-:W3:Y:S01]  /*3ae0*/  LDL.LU.64 R146, [R1+0x7b0] ;  /* 0x0007b00001927983 */ /* 0x000ee20000300a00 */
        /* <DEDUP_REMOVED lines=120> */
[----:B------:R-:W-:-:S03]  /*4270*/  IMAD.MOV.U32 R235, RZ, RZ, R45 ;  /* 0x000000ffffeb7224 */ /* 0x000fc600078e002d */
        /* <DEDUP_REMOVED lines=10> */
[----:B0-----:R-:W3:Y:S04]  /*4320*/  LDL.LU.64 R44, [R1+0x618] ;  /* 0x00061800012c7983 */ /* 0x001ee80000300a00 */
        /* <DEDUP_REMOVED lines=10> */
[----:B------:R-:W-:Y:S01]  /*43d0*/  UIADD3 UR18, UR8, 0x802, URZ ;  /* 0x0000080208127890 */ /* 0x000fe2000fffe03f */
[----:B------:R-:W-:Y:S01]  /*43e0*/  UMOV UR19, 0x40000040 ;  /* 0x4000004000137882 */ /* 0x000fe20000000000 */
[----:B---3--:R-:W-:-:S07]  /*43f0*/  WARPGROUP.ARRIVE ;  /* 0x00000000000079c5 */ /* 0x008fce0000000000 */
[----:B------:R-:W-:Y:S03]  /*4400*/  QGMMA.64x256x32.F32.E4M3.E4M3 R24, gdesc[UR16], R24, gsb0 ;  /* 0x03e00000101879f3 */ /* 0x000fe60008000818 */
        /* <DEDUP_REMOVED lines=23> */
[----:B0-----:R-:W3:Y:S04]  /*4580*/  LDL.LU R108, [R1] ;  /* 0x00000000016c7983 */ /* 0x001ee80000300800 */
[----:B------:R-:W3:Y:S04]  /*4590*/  LDL.LU R109, [R1+0x4] ;  /* 0x00000400016d7983 */ /* 0x000ee80000300800 */
        /* <DEDUP_REMOVED lines=18> */
[----:B------:R-:W3:Y:S01]  /*46c0*/  LDL.LU R128, [R1+0x50] ;  /* 0x0000500001807983 */ /* 0x000ee20000300800 */
[----:B------:R-:W-:-:S02]  /*46d0*/  IMAD.MOV.U32 R129, RZ, RZ, R235 ;  /* 0x000000ffff817224 */ /* 0x000fc400078e00eb */
[----:B------:R-:W-:Y:S02]  /*46e0*/  IMAD.MOV.U32 R130, RZ, RZ, R234 ;  /* 0x000000ffff827224 */ /* 0x000fe400078e00ea */
[----:B------:R-:W-:Y:S02]  /*46f0*/  IMAD.MOV.U32 R131, RZ, RZ, R233 ;  /* 0x000000ffff837224 */ /* 0x000fe400078e00e9 */
[----:B------:R-:W-:Y:S02]  /*4700*/  IMAD.MOV.U32 R132, RZ, RZ, R232 ;  /* 0x000000ffff847224 */ /* 0x000fe400078e00e8 */
[----:B------:R-:W-:Y:S02]  /*4710*/  IMAD.MOV.U32 R133, RZ, RZ, R231 ;  /* 0x000000ffff857224 */ /* 0x000fe400078e00e7 */
[----:B------:R-:W-:Y:S02]  /*4720*/  IMAD.MOV.U32 R134, RZ, RZ, R230 ;  /* 0x000000ffff867224 */ /* 0x000fe400078e00e6 */
        /* <DEDUP_REMOVED lines=39> */
[----:B------:R-:W-:Y:S01]  /*49a0*/  IMAD.MOV.U32 R235, RZ, RZ, R0 ;  /* 0x000000ffffeb7224 */ /* 0x000fe200078e0000 */
[----:B------:R-:W-:Y:S02]  /*49b0*/  UIADD3 UR16, UR7, 0x4, URZ ;  /* 0x0000000407107890 */ /* 0x000fe4000fffe03f */
[----:B------:R-:W-:Y:S01]  /*49c0*/  UIADD3 UR18, UR8, 0x4, URZ ;  /* 0x0000000408127890 */ /* 0x000fe2000fffe03f */
[----:B------:R-:W-:Y:S01]  /*49d0*/  UMOV UR17, 0x40000040 ;  /* 0x4000004000117882 */ /* 0x000fe20000000000 */
[----:B------:R-:W-:Y:S01]  /*49e0*/  UMOV UR19, 0x40000040 ;  /* 0x4000004000137882 */ /* 0x000fe20000000000 */
[----:B---3--:R-:W-:-:S06]  /*49f0*/  WARPGROUP.ARRIVE ;  /* 0x00000000000079c5 */ /* 0x008fcc0000000000 */
[----:B------:R-:W-:Y:S03]  /*4a00*/  QGMMA.64x256x32.F32.E4M3.E4M3 R108, gdesc[UR16], R108, gsb0 ;  /* 0x03e00000106c79f3 */ /* 0x000fe6000800086c */
        /* <DEDUP_REMOVED lines=183> */
[----:B0-----:R-:W3:Y:S04]  /*5580*/  LDL.LU.64 R108, [R1] ;  /* 0x00000000016c7983 */ /* 0x001ee80000300a00 */
        /* <DEDUP_REMOVED lines=67> */
[----:B------:R-:W-:Y:S01]  /*59c0*/  STL [R1+0x338], RZ ;  /* 0x000338ff01007387 */ /* 0x000fe20000100800 */
[----:B------:R-:W-:-:S03]  /*59d0*/  ULDC UR7, c[0x0][0x50c] ;  /* 0x0001430000077ab9 */ /* 0x000fc60000000800 */
        /* <DEDUP_REMOVED lines=115> */
[----:B------:R-:W-:-:S02]  /*6110*/  UMOV UR19, 0x40000040 ;  /* 0x4000004000137882 */ /* 0x000fc40000000000 */
        /* <DEDUP_REMOVED lines=38> */
[----:B---3--:R-:W-:-:S06]  /*6380*/  WARPGROUP.ARRIVE ;  /* 0x00000000000079c5 */ /* 0x008fcc0000000000 */
[----:B------:R-:W-:Y:S01]  /*6390*/  QGMMA.64x256x32.F32.E4M3.E4M3 R24, gdesc[UR16], R24, gsb0 ;  /* 0x03e00000101879f3 */ /* 0x000fe20008000818 */
[----:B------:R0:W-:Y:S04]  /*63a0*/  STL [R1+0x238], RZ ;  /* 0x000238ff01007387 */ /* 0x0001e80000100800 */
[----:B------:R0:W-:Y:S04]  /*63b0*/  STL [R1+0x234], RZ ;  /* 0x000234ff01007387 */ /* 0x0001e80000100800 */
[----:B------:R0:W-:Y:S04]  /*63c0*/  STL [R1+0x230], RZ ;  /* 0x000230ff01007387 */ /* 0x0001e80000100800 */
[----:B------:R0:W-:Y:S04]  /*63d0*/  STL [R1+0x22c], RZ ;  /* 0x00022cff01007387 */ /* 0x0001e80000100800 */
[----:B------:R0:W-:Y:S04]  /*63e0*/  STL [R1+0x228], RZ ;  /* 0x000228ff01007387 */ /* 0x0001e80000100800 */
[----:B------:R0:W-:Y:S01]  /*63f0*/  STL [R1+0x224], RZ ;  /* 0x000224ff01007387 */ /* 0x0001e20000100800 */
[----:B------:R-:W-:-:S03]  /*6400*/  UISETP.NE.AND UP0, UPT, UR7, 0x4, UPT ;  /* 0x000000040700788c */ /* 0x000fc6000bf05270 */
[----:B------:R0:W-:Y:S04]  /*6410*/  STL [R1+0x220], RZ ;  /* 0x000220ff01007387 */ /* 0x0001e80000100800 */
[----:B------:R0:W-:Y:S04]  /*6420*/  STL [R1+0x21c], RZ ;  /* 0x00021cff01007387 */ /* 0x0001e80000100800 */
[----:B------:R0:W-:Y:S04]  /*6430*/  STL [R1+0x218], RZ ;  /* 0x000218ff01007387 */ /* 0x0001e80000100800 */
[----:B------:R0:W-:Y:S01]  /*6440*/  STL [R1+0x214], RZ ;  /* 0x000214ff01007387 */ /* 0x0001e20000100800 */
[----:B------:R-:W-:-:S03]  /*6450*/  USEL UR7, URZ, 0x1, UP0 ;  /* 0x000000013f077887 */ /* 0x000fc60008000000 */
[----:B------:R0:W-:Y:S04]  /*6460*/  STL [R1+0x210], RZ ;  /* 0x000210ff01007387 */ /* 0x0001e80000100800 */
[----:B------:R0:W-:Y:S04]  /*6470*/  STL [R1+0x20c], RZ ;  /* 0x00020cff01007387 */ /* 0x0001e80000100800 */
[----:B------:R0:W-:Y:S04]  /*6480*/  STL [R1+0x208], RZ ;  /* 0x000208ff01007387 */ /* 0x0001e80000100800 */
[----:B------:R0:W-:Y:S04]  /*6490*/  STL [R1+0x204], RZ ;  /* 0x000204ff01007387 */ /* 0x0001e80000100800 */
[----:B------:R0:W-:Y:S01]  /*64a0*/  STL [R1+0x200], RZ ;  /* 0x000200ff01007387 */ /* 0x0001e20000100800 */
[----:B------:R-:W-:Y:S01]  /*64b0*/  ISETP.NE.AND P0, PT, RZ, UR7, PT ;  /* 0x00000007ff007c0c */ /* 0x000fe2000bf05270 */
[----:B------:R-:W-:Y:S01]  /*64c0*/  UMOV UR6, 0x4 ;  /* 0x0000000400067882 */ /* 0x000fe20000000000 */
[----:B------:R-:W-:Y:S01]  /*64d0*/  IMAD.MOV.U32 R0, RZ, RZ, R235 ;  /* 0x000000ffff007224 */ /* 0x000fe200078e00eb */
[----:B------:R-:W-:-:S02]  /*64e0*/  CS2R R236, SRZ ;  /* 0x0000000000ec7805 */ /* 0x000fc4000001ff00 */
[----:B-1----:R-:W-:Y:S02]  /*64f0*/  CS2R R234, SRZ ;  /* 0x0000000000ea7805 */ /* 0x002fe4000001ff00 */
[----:B------:R-:W-:Y:S02]  /*6500*/  CS2R R232, SRZ ;  /* 0x0000000000e87805 */ /* 0x000fe4000001ff00 */
[----:B------:R-:W-:Y:S02]  /*6510*/  CS2R R230, SRZ ;  /* 0x0000000000e67805 */ /* 0x000fe4000001ff00 */
[----:B------:R-:W-:Y:S02]  /*6520*/  CS2R R228, SRZ ;  /* 0x0000000000e47805 */ /* 0x000fe4000001ff00 */
[----:B------:R-:W-:Y:S02]  /*6530*/  CS2R R226, SRZ ;  /* 0x0000000000e27805 */ /* 0x000fe4000001ff00 */
[----:B------:R-:W-:-:S02]  /*6540*/  CS2R R224, SRZ ;  /* 0x0000000000e07805 */ /* 0x000fc4000001ff00 */
[----:B------:R-:W-:Y:S02]  /*6550*/  CS2R R222, SRZ ;  /* 0x0000000000de7805 */ /* 0x000fe4000001ff00 */
        /* <DEDUP_REMOVED lines=45> */
[----:B------:R-:W-:Y:S01]  /*6830*/  CS2R R2, SRZ ;  /* 0x0000000000027805 */ /* 0x000fe2000001ff00 */
[----:B------:R-:W-:Y:S02]  /*6840*/  WARPGROUP.DEPBAR.LE gsb0, 0x0 ;  /* 0x00008000000079c5 */ /* 0x000fe40000010000 */
[----:B0-----:R-:W-:Y:S05]  /*6850*/  @!P0 BRA `(.L_x_18) ;  /* 0x0000002000f88947 */ /* 0x001fea0003800000 */
[----:B------:R-:W3:Y:S04]  /*6860*/  LDL R2, [R1] ;  /* 0x0000000001027983 */ /* 0x000ee80000100800 */
[----:B------:R-:W4:Y:S04]  /*6870*/  LDL R3, [R1+0x4] ;  /* 0x0000040001037983 */ /* 0x000f280000100800 */
[----:B------:R-:W5:Y:S04]  /*6880*/  LDL R4, [R1+0x8] ;  /* 0x0000080001047983 */ /* 0x000f680000100800 */
[----:B------:R-:W2:Y:S04]  /*6890*/  LDL R5, [R1+0xc] ;  /* 0x00000c0001057983 */ /* 0x000ea80000100800 */
        /* <DEDUP_REMOVED lines=102> */
[----:B------:R0:W-:Y:S04]  /*6f00*/  STL [R1+0x4b8], R131 ;  /* 0x0004b88301007387 */ /* 0x0001e80000100800 */
[----:B0-----:R-:W2:Y:S04]  /*6f10*/  LDL R131, [R1+0x1a8] ;  /* 0x0001a80001837983 */ /* 0x001ea80000100800 */
        /* <DEDUP_REMOVED lines=39> */
[----:B0-----:R-:W2:Y:S01]  /*7190*/  LDL R151, [R1+0x1f8] ;  /* 0x0001f80001977983 */ /* 0x001ea20000100800 */
[----:B------:R-:W-:-:S01]  /*71a0*/  FADD R0, RZ, R0 ;  /* 0x00000000ff007221 */ /* 0x000fc20000000000 */
[----:B---3--:R-:W-:Y:S01]  /*71b0*/  FADD R2, RZ, R2 ;  /* 0x00000002ff027221 */ /* 0x008fe20000000000 */
[----:B----4-:R-:W-:-:S01]  /*71c0*/  FADD R3, RZ, R3 ;  /* 0x00000003ff037221 */ /* 0x010fc20000000000 */
[----:B-----5:R-:W-:Y:S01]  /*71d0*/  FADD R4, RZ, R4 ;  /* 0x00000004ff047221 */ /* 0x020fe20000000000 */
[----:B--2---:R-:W-:-:S01]  /*71e0*/  FADD R5, RZ, R5 ;  /* 0x00000005ff057221 */ /* 0x004fc20000000000 */
[----:B------:R-:W-:Y:S01]  /*71f0*/  FADD R6, RZ, R6 ;  /* 0x00000006ff067221 */ /* 0x000fe20000000000 */
[----:B------:R-:W-:-:S01]  /*7200*/  FADD R7, RZ, R7 ;  /* 0x00000007ff077221 */ /* 0x000fc20000000000 */
        /* <DEDUP_REMOVED lines=14> */
[----:B------:R-:W2:Y:S01]  /*72f0*/  LDL.LU R131, [R1+0x4b8] ;  /* 0x0004b80001837983 */ /* 0x000ea20000300800 */
        /* <DEDUP_REMOVED lines=13> */
[----:B------:R-:W3:Y:S01]  /*73d0*/  LDL.LU R132, [R1+0x4b4] ;  /* 0x0004b40001847983 */ /* 0x000ee20000300800 */
        /* <DEDUP_REMOVED lines=16> */
[----:B------:R0:W-:Y:S01]  /*74e0*/  STL [R1+0x200], R133 ;  /* 0x0002008501007387 */ /* 0x0001e20000100800 */
        /* <DEDUP_REMOVED lines=9> */
[----:B0-----:R-:W4:Y:S01]  /*7580*/  LDL.LU R133, [R1+0x4b0] ;  /* 0x0004b00001857983 */ /* 0x001f220000300800 */
[----:B------:R-:W-:-:S01]  /*7590*/  FADD R184, RZ, R184 ;  /* 0x000000b8ffb87221 */ /* 0x000fc20000000000 */
[----:B------:R-:W-:Y:S01]  /*75a0*/  FADD R185, RZ, R185 ;  /* 0x000000b9ffb97221 */ /* 0x000fe20000000000 */
[----:B------:R-:W-:-:S01]  /*75b0*/  FADD R186, RZ, R186 ;  /* 0x000000baffba7221 */ /* 0x000fc20000000000 */
        /* <DEDUP_REMOVED lines=10> */
[----:B0-----:R-:W5:Y:S01]  /*7660*/  LDL.LU R134, [R1+0x4ac] ;  /* 0x0004ac0001867983 */ /* 0x001f620000300800 */
        /* <DEDUP_REMOVED lines=52> */
[----:B0-----:R-:W5:Y:S04]  /*79b0*/  LDL.LU R138, [R1+0x49c] ;  /* 0x00049c00018a7983 */ /* 0x001f680000300800 */
[----:B------:R0:W-:Y:S01]  /*79c0*/  STL [R1+0x218], R139 ;  /* 0x0002188b01007387 */ /* 0x0001e20000100800 */
[----:B------:R-:W-:-:S03]  /*79d0*/  FADD R140, RZ, R140 ;  /* 0x0000008cff8c7221 */ /* 0x000fc60000000000 */
        /* <DEDUP_REMOVED lines=34> */
[----:B------:R0:W-:Y:S04]  /*7c00*/  STL [R1+0x248], R151 ;  /* 0x0002489701007387 */ /* 0x0001e80000100800 */
[----:B0-----:R-:W5:Y:S04]  /*7c10*/  LDL.LU R151, [R1+0x468] ;  /* 0x0004680001977983 */ /* 0x001f680000300800 */
[----:B------:R0:W-:Y:S02]  /*7c20*/  STL [R1+0x24c], R0 ;  /* 0x00024c0001007387 */ /* 0x0001e40000100800 */
[----:B0-----:R-:W-:-:S05]  /*7c30*/  FADD R0, RZ, R24 ;  /* 0x00000018ff007221 */ /* 0x001fca0000000000 */
        /* <DEDUP_REMOVED lines=213> */
[----:B--2---:R-:W-:-:S05]  /*8990*/  FADD R0, RZ, R131 ;  /* 0x00000083ff007221 */ /* 0x004fca0000000000 */
[----:B------:R3:W-:Y:S02]  /*89a0*/  STL [R1+0x3fc], R0 ;  /* 0x0003fc0001007387 */ /* 0x0007e40000100800 */
[----:B---3--:R-:W-:-:S05]  /*89b0*/  FADD R0, RZ, R132 ;  /* 0x00000084ff007221 */ /* 0x008fca0000000000 */
[----:B------:R4:W-:Y:S02]  /*89c0*/  STL [R1+0x400], R0 ;  /* 0x0004000001007387 */ /* 0x0009e40000100800 */
[----:B----4-:R-:W-:-:S05]  /*89d0*/  FADD R0, RZ, R133 ;  /* 0x00000085ff007221 */ /* 0x010fca0000000000 */
[----:B------:R5:W-:Y:S02]  /*89e0*/  STL [R1+0x404], R0 ;  /* 0x0004040001007387 */ /* 0x000be40000100800 */
[----:B-----5:R-:W-:-:S05]  /*89f0*/  FADD R0, RZ, R134 ;  /* 0x00000086ff007221 */ /* 0x020fca0000000000 */
        /* <DEDUP_REMOVED lines=34> */
[----:B------:R0:W-:Y:S01]  /*8c20*/  STL [R1+0x44c], R0 ;  /* 0x00044c0001007387 */ /* 0x0001e20000100800 */
[----:B------:R-:W-:-:S05]  /*8c30*/  UMOV UR6, URZ ;  /* 0x0000003f00067c82 */ /* 0x000fca0008000000 */
.L_x_18:
[----:B------:R-:W-:Y:S01]  /*8c40*/  UIADD3 UR23, UR5, 0x1, URZ ;  /* 0x0000000105177890 */ /* 0x000fe2000fffe03f */
[----:B------:R-:W-:-:S03]  /*8c50*/  UMOV UR8, 0x1 ;  /* 0x0000000100087882 */ /* 0x000fc60000000000 */
[----:B------:R-:W-:-:S04]  /*8c60*/  UISETP.NE.AND UP0, UPT, UR23, 0x2, UPT ;  /* 0x000000021700788c */ /* 0x000fc8000bf05270 */
[----:B------:R-:W-:Y:S02]  /*8c70*/  USEL UR24, URZ, 0x1, UP0 ;  /* 0x000000013f187887 */ /* 0x000fe40008000000 */
[----:B------:R-:W-:Y:S02]  /*8c80*/  USEL UR23, UR23, URZ, UP0 ;  /* 0x0000003f17177287 */ /* 0x000fe40008000000 */
[----:B------:R-:W-:-:S12]  /*8c90*/  ULOP3.LUT UR24, UR4, UR24, URZ, 0x3c, !UPT ;  /* 0x0000001804187292 */ /* 0x000fd8000f8e3c3f */
.L_x_13:
[----:B------:R-:W-:-:S04]  /*8ca0*/  UISETP.LT.AND UP0, UPT, UR10, 0x1, UPT ;  /* 0x000000010a00788c */ /* 0x000fc8000bf01270 */
[----:B------:R-:W-:-:S04]  /*8cb0*/  USEL UR16, UR10, 0x1, UP0 ;  /* 0x000000010a107887 */ /* 0x000fc80008000000 */
[----:B------:R-:W-:-:S04]  /*8cc0*/  UIADD3 UR26, UR10, -UR16, URZ ;  /* 0x800000100a1a7290 */ /* 0x000fc8000fffe03f */
[----:B------:R-:W-:-:S06]  /*8cd0*/  UISETP.GE.AND UP0, UPT, UR26, 0x1, UPT ;  /* 0x000000011a00788c */ /* 0x000fcc000bf06270 */
[----:B------:R-:W-:-:S13]  /*8ce0*/  PLOP3.LUT P0, PT, PT, PT, UP0, 0x80, 0x0 ;  /* 0x000000000000781c */ /* 0x000fda0003f0f008 */
[----:B------:R-:W-:Y:S05]  /*8cf0*/  @!P0 BRA `(.L_x_19) ;  /* 0x0000008800848947 */ /* 0x000fea0003800000 */
[----:B------:R-:W-:Y:S01]  /*8d00*/  UMOV UR25, UR5 ;  /* 0x0000000500197c82 */ /* 0x000fe20008000000 */
[----:B------:R-:W-:-:S05]  /*8d10*/  ULDC UR27, c[0x0][0x50c] ;  /* 0x00014300001b7ab9 */ /* 0x000fca0000000800 */
.L_x_27:
[----:B------:R-:W-:-:S06]  /*8d20*/  UISETP.NE.AND UP0, UPT, UR22, 0x3, UPT ;  /* 0x000000031600788c */ /* 0x000fcc000bf05270 */
[----:B------:R-:W-:-:S13]  /*8d30*/  PLOP3.LUT P1, PT, PT, PT, UP0, 0x80, 0x0 ;  /* 0x000000000000781c */ /* 0x000fda0003f2f008 */
[----:B-----5:R-:W-:Y:S05]  /*8d40*/  @!P1 BRA `(.L_x_20) ;  /* 0x0000000000049947 */ /* 0x020fea0003800000 */
[----:B------:R-:W-:Y:S01]  /*8d50*/  BPT.TRAP 0x1 ;  /* 0x000000040000795c */ /* 0x000fe20000300000 */
.L_x_20:
[----:B------:R-:W1:Y:S01]  /*8d60*/  S2UR UR16, SR_CgaCtaId ;  /* 0x00000000001079c3 */ /* 0x000e620000008800 */
[----:B------:R-:W-:Y:S01]  /*8d70*/  UMOV UR12, 0x400 ;  /* 0x00000400000c7882 */ /* 0x000fe20000000000 */
[----:B0-----:R-:W-:-:S05]  /*8d80*/  IMAD.U32 R0, RZ, RZ, UR24 ;  /* 0x00000018ff007e24 */ /* 0x001fca000f8e00ff */
[----:B------:R-:W-:Y:S01]  /*8d90*/  SHF.L.U32 R0, R0, 0x1f, RZ ;  /* 0x0000001f00007819 */ /* 0x000fe200000006ff */
[----:B-1----:R-:W-:-:S04]  /*8da0*/  ULEA UR12, UR16, UR12, 0x18 ;  /* 0x0000000c100c7291 */ /* 0x002fc8000f8ec03f */
[----:B------:R-:W-:-:S09]  /*8db0*/  ULEA UR16, UR23, UR12, 0x3 ;  /* 0x0000000c17107291 */ /* 0x000fd2000f8e183f */
[----:B------:R0:W1:Y:S01]  /*8dc0*/  SYNCS.PHASECHK.TRANS64.TRYWAIT P0, [UR16], R0 ;  /* 0x00000000ff0075a7 */ /* 0x0000620008000150 */
[----:B------:R-:W-:Y:S05]  /*8dd0*/  @!P1 BRA `(.L_x_21) ;  /* 0x0000000000049947 */ /* 0x000fea0003800000 */
[----:B------:R-:W-:Y:S01]  /*8de0*/  BPT.TRAP 0x1 ;  /* 0x000000040000795c */ /* 0x000fe20000300000 */
.L_x_21:
[----:B-1----:R-:W-:Y:S05]  /*8df0*/  @P0 BRA `(.L_x_22) ;  /* 0x0000000000080947 */ /* 0x002fea0003800000 */
[----:B------:R-:W1:Y:S02]  /*8e00*/  SYNCS.PHASECHK.TRANS64.TRYWAIT P0, [UR16], R0 ;  /* 0x00000000ff0075a7 */ /* 0x000e640008000150 */
[----:B-1----:R-:W-:Y:S05]  /*8e10*/  @!P0 BRA `(.L_x_23) ;  /* 0x00000218000c8947 */ /* 0x002fea0003800000 */
.L_x_22:
        /* <DEDUP_REMOVED lines=64> */
[----:B-1----:R-:W3:Y:S04]  /*9220*/  LDL.LU.64 R108, [R1] ;  /* 0x00000000016c7983 */ /* 0x002ee80000300a00 */
        /* <DEDUP_REMOVED lines=64> */
[----:B------:R-:W-:Y:S01]  /*9630*/  UISETP.NE.AND UP0, UPT, UR7, URZ, UPT ;  /* 0x0000003f0700728c */ /* 0x000fe2000bf05270 */
[----:B------:R-:W-:Y:S01]  /*9640*/  STL [R1+0x8bc], R23 ;  /* 0x0008bc1701007387 */ /* 0x000fe20000100800 */
[----:B------:R-:W-:Y:S02]  /*9650*/  USHF.R.U32.HI UR16, URZ, 0x4, UR16 ;  /* 0x000000043f107899 */ /* 0x000fe40008011610 */
[----:B------:R-:W-:Y:S01]  /*9660*/  USEL UR8, UR8, URZ, !UP0 ;  /* 0x0000003f08087287 */ /* 0x000fe2000c000000 */
[----:B------:R-:W-:Y:S01]  /*9670*/  STL [R1+0x8b8], R22 ;  /* 0x0008b81601007387 */ /* 0x000fe20000100800 */
[----:B------:R-:W-:Y:S02]  /*9680*/  ULOP3.LUT UR16, UR16, 0x3fff, URZ, 0xc0, !UPT ;  /* 0x00003fff10107892 */ /* 0x000fe4000f8ec03f */
[----:B------:R-:W-:Y:S01]  /*9690*/  UISETP.NE.U32.AND UP0, UPT, UR8, URZ, UPT ;  /* 0x0000003f0800728c */ /* 0x000fe2000bf05070 */
[----:B------:R-:W-:Y:S01]  /*96a0*/  STL [R1+0x8b4], R21 ;  /* 0x0008b41501007387 */ /* 0x000fe20000100800 */
[----:B------:R-:W-:-:S02]  /*96b0*/  ULOP3.LUT UR7, UR11, 0x10000, URZ, 0xfc, !UPT ;  /* 0x000100000b077892 */ /* 0x000fc4000f8efc3f */
[----:B------:R-:W-:Y:S01]  /*96c0*/  ULOP3.LUT UR8, UR16, 0x10000, URZ, 0xfc, !UPT ;  /* 0x0001000010087892 */ /* 0x000fe2000f8efc3f */
[----:B------:R-:W-:Y:S01]  /*96d0*/  STL [R1+0x8b0], R20 ;  /* 0x0008b01401007387 */ /* 0x000fe20000100800 */
[----:B------:R-:W-:Y:S02]  /*96e0*/  ULEA UR7, UR23, UR7, 0xa ;  /* 0x0000000717077291 */ /* 0x000fe4000f8e503f */
[----:B------:R-:W-:Y:S01]  /*96f0*/  ULEA UR8, UR23, UR8, 0xc ;  /* 0x0000000817087291 */ /* 0x000fe2000f8e603f */
[----:B------:R-:W-:Y:S01]  /*9700*/  STL [R1+0x8ac], R19 ;  /* 0x0008ac1301007387 */ /* 0x000fe20000100800 */
[----:B------:R-:W-:Y:S01]  /*9710*/  UMOV UR17, 0x40000040 ;  /* 0x4000004000117882 */ /* 0x000fe20000000000 */
[----:B------:R-:W-:Y:S02]  /*9720*/  UMOV UR19, 0x40000040 ;  /* 0x4000004000137882 */ /* 0x000fe40000000000 */
[----:B------:R-:W-:Y:S01]  /*9730*/  UMOV UR16, UR7 ;  /* 0x0000000700107c82 */ /* 0x000fe20008000000 */
[----:B------:R-:W-:Y:S01]  /*9740*/  STL [R1+0x8a8], R18 ;  /* 0x0008a81201007387 */ /* 0x000fe20000100800 */
[----:B------:R-:W-:-:S03]  /*9750*/  UMOV UR18, UR8 ;  /* 0x0000000800127c82 */ /* 0x000fc60008000000 */
[----:B------:R-:W-:Y:S04]  /*9760*/  STL [R1+0x8a4], R17 ;  /* 0x0008a41101007387 */ /* 0x000fe80000100800 */
        /* <DEDUP_REMOVED lines=14> */
[----:B-----5:R-:W-:Y:S01]  /*9850*/  STL [R1+0x868], R2 ;  /* 0x0008680201007387 */ /* 0x020fe20000100800 */
[----:B---3--:R-:W-:-:S06]  /*9860*/  WARPGROUP.ARRIVE ;  /* 0x00000000000079c5 */ /* 0x008fcc0000000000 */
[----:B------:R-:W-:Y:S03]  /*9870*/  QGMMA.64x256x32.F32.E4M3.E4M3 R108, gdesc[UR16], R108, UP0, gsb0 ;  /* 0x03e00000106c79f3 */ /* 0x000fe6000b80086c */
        /* <DEDUP_REMOVED lines=65> */
[----:B-1----:R-:W3:Y:S04]  /*9c90*/  LDL.LU.64 R234, [R1+0xcb8] ;  /* 0x000cb80001ea7983 */ /* 0x002ee80000300a00 */
[----:B------:R-:W4:Y:S04]  /*9ca0*/  LDL.LU.64 R232, [R1+0xcb0] ;  /* 0x000cb00001e87983 */ /* 0x000f280000300a00 */
[----:B------:R-:W2:Y:S04]  /*9cb0*/  LDL.LU.64 R230, [R1+0xca8] ;  /* 0x000ca80001e67983 */ /* 0x000ea80000300a00 */
        /* <DEDUP_REMOVED lines=60> */
[----:B------:R-:W2:Y:S01]  /*a080*/  LDL.LU.64 R108, [R1+0xac0] ;  /* 0x000ac000016c7983 */ /* 0x000ea20000300a00 */
[----:B------:R-:W-:Y:S01]  /*a090*/  UIADD3 UR18, UR8, 0x800, URZ ;  /* 0x0000080008127890 */ /* 0x000fe2000fffe03f */
[----:B------:R-:W-:-:S02]  /*a0a0*/  UMOV UR19, 0x40000040 ;  /* 0x4000004000137882 */ /* 0x000fc40000000000 */
[----:B---3--:R-:W-:Y:S04]  /*a0b0*/  STL.64 [R1+0xab8], R234 ;  /* 0x000ab8ea01007387 */ /* 0x008fe80000100a00 */
[----:B----4-:R-:W-:Y:S04]  /*a0c0*/  STL.64 [R1+0xab0], R232 ;  /* 0x000ab0e801007387 */ /* 0x010fe80000100a00 */
[----:B--2---:R-:W-:Y:S04]  /*a0d0*/  STL.64 [R1+0xaa8], R230 ;  /* 0x000aa8e601007387 */ /* 0x004fe80000100a00 */
        /* <DEDUP_REMOVED lines=38> */
[----:B------:R-:W-:Y:S01]  /*a340*/  STL.64 [R1+0x970], R152 ;  /* 0x0009709801007387 */ /* 0x000fe20000100a00 */
[----:B------:R-:W-:-:S06]  /*a350*/  WARPGROUP.ARRIVE ;  /* 0x00000000000079c5 */ /* 0x000fcc0000000000 */
[----:B------:R-:W-:Y:S03]  /*a360*/  QGMMA.64x256x32.F32.E4M3.E4M3 R24, gdesc[UR16], R24, UP0, gsb0 ;  /* 0x03e00000101879f3 */ /* 0x000fe6000b800818 */
        /* <DEDUP_REMOVED lines=23> */
[----:B-1----:R-:W2:Y:S04]  /*a4e0*/  LDL.LU.64 R108, [R1] ;  /* 0x00000000016c7983 */ /* 0x002ea80000300a00 */
        /* <DEDUP_REMOVED lines=63> */
[----:B------:R-:W-:-:S02]  /*a8e0*/  UIADD3 UR16, UR7, 0x2, URZ ;  /* 0x0000000207107890 */ /* 0x000fc4000fffe03f */
[----:B------:R-:W-:Y:S01]  /*a8f0*/  UIADD3 UR18, UR8, 0x2, URZ ;  /* 0x0000000208127890 */ /* 0x000fe2000fffe03f */
[----:B------:R-:W-:Y:S01]  /*a900*/  UMOV UR17, 0x40000040 ;  /* 0x4000004000117882 */ /* 0x000fe20000000000 */
[----:B------:R-:W-:Y:S01]  /*a910*/  UMOV UR19, 0x40000040 ;  /* 0x4000004000137882 */ /* 0x000fe20000000000 */
[----:B--2---:R-:W-:-:S06]  /*a920*/  WARPGROUP.ARRIVE ;  /* 0x00000000000079c5 */ /* 0x004fcc0000000000 */
[----:B------:R-:W-:Y:S03]  /*a930*/  QGMMA.64x256x32.F32.E4M3.E4M3 R108, gdesc[UR16], R108, gsb0 ;  /* 0x03e00000106c79f3 */ /* 0x000fe6000800086c */
[----:B------:R-:W-:Y:S02]  /*a940*/  WARPGROUP.DEPBAR.LE gsb0, 0x0 ;  /* 0x00008000000079c5 */ /* 0x000fe40000010000 */
[----:B------:R-:W-:Y:S01]  /*a950*/  STL.64 [R1], R108 ;  /* 0x0000006c01007387 */ /* 0x000fe20000100a00 */
[----:B------:R-:W-:Y:S02]  /*a960*/  IMAD.MOV.U32 R2, RZ, RZ, R234 ;  /* 0x000000ffff027224 */ /* 0x000fe400078e00ea */
[----:B0-----:R-:W-:Y:S01]  /*a970*/  IMAD.MOV.U32 R0, RZ, RZ, R235 ;  /* 0x000000ffff007224 */ /* 0x001fe200078e00eb */
        /* <DEDUP_REMOVED lines=31> */
[----:B------:R-:W-:-:S03]  /*ab70*/  IMAD.MOV.U32 R23, RZ, RZ, R213 ;  /* 0x000000ffff177224 */ /* 0x000fc600078e00d5 */
        /* <DEDUP_REMOVED lines=40> */
[----:B------:R0:W-:Y:S04]  /*ae00*/  STL [R1+0x1a0], R212 ;  /* 0x0001a0d401007387 */ /* 0x0001e80000100800 */
[----:B------:R-:W2:Y:S04]  /*ae10*/  LDL.LU.64 R234, [R1+0xab8] ;  /* 0x000ab80001ea7983 */ /* 0x000ea80000300a00 */
[----:B------:R-:W3:Y:S04]  /*ae20*/  LDL.LU.64 R232, [R1+0xab0] ;  /* 0x000ab00001e87983 */ /* 0x000ee80000300a00 */
[----:B------:R-:W4:Y:S04]  /*ae30*/  LDL.LU.64 R230, [R1+0xaa8] ;  /* 0x000aa80001e67983 */ /* 0x000f280000300a00 */
        /* <DEDUP_REMOVED lines=8> */
[----:B0-----:R-:W4:Y:S04]  /*aec0*/  LDL.LU.64 R212, [R1+0xa60] ;  /* 0x000a600001d47983 */ /* 0x001f280000300a00 */
        /* <DEDUP_REMOVED lines=51> */
[----:B------:R-:W4:Y:S01]  /*b200*/  LDL.LU.64 R108, [R1+0x8c0] ;  /* 0x0008c000016c7983 */ /* 0x000f220000300a00 */
[----:B------:R-:W-:Y:S01]  /*b210*/  UIADD3 UR18, UR8, 0x802, URZ ;  /* 0x0000080208127890 */ /* 0x000fe2000fffe03f */
[----:B------:R-:W-:-:S02]  /*b220*/  UMOV UR19, 0x40000040 ;  /* 0x4000004000137882 */ /* 0x000fc40000000000 */
[----:B--2---:R-:W-:Y:S04]  /*b230*/  STL.64 [R1+0x860], R234 ;  /* 0x000860ea01007387 */ /* 0x004fe80000100a00 */
[----:B---3--:R-:W-:Y:S04]  /*b240*/  STL.64 [R1+0x858], R232 ;  /* 0x000858e801007387 */ /* 0x008fe80000100a00 */
[----:B----4-:R-:W-:Y:S04]  /*b250*/  STL.64 [R1+0x850], R230 ;  /* 0x000850e601007387 */ /* 0x010fe80000100a00 */
        /* <DEDUP_REMOVED lines=64> */
[----:B0-----:R-:W2:Y:S04]  /*b660*/  LDL.LU R108, [R1] ;  /* 0x00000000016c7983 */ /* 0x001ea80000300800 */
[----:B------:R-:W2:Y:S04]  /*b670*/  LDL.LU R109, [R1+0x4] ;  /* 0x00000400016d7983 */ /* 0x000ea80000300800 */
        /* <DEDUP_REMOVED lines=102> */
[----:B------:R-:W2:Y:S01]  /*bce0*/  LDL.LU R212, [R1+0x1a0] ;  /* 0x0001a00001d47983 */ /* 0x000ea20000300800 */
        /* <DEDUP_REMOVED lines=22> */
[----:B------:R-:W-:Y:S01]  /*be50*/  IMAD.MOV.U32 R235, RZ, RZ, R0 ;  /* 0x000000ffffeb7224 */ /* 0x000fe200078e0000 */
[----:B------:R-:W-:Y:S01]  /*be60*/  UIADD3 UR16, UR7, 0x4, URZ ;  /* 0x0000000407107890 */ /* 0x000fe2000fffe03f */
[----:B------:R0:W5:Y:S01]  /*be70*/  LDL.LU R23, [R1+0x8bc] ;  /* 0x0008bc0001177983 */ /* 0x0001620000300800 */
[----:B------:R-:W-:Y:S01]  /*be80*/  UIADD3 UR18, UR8, 0x4, URZ ;  /* 0x0000000408127890 */ /* 0x000fe2000fffe03f */
[----:B------:R-:W-:Y:S01]  /*be90*/  UMOV UR17, 0x40000040 ;  /* 0x4000004000117882 */ /* 0x000fe20000000000 */
[----:B------:R-:W-:Y:S01]  /*bea0*/  UMOV UR19, 0x40000040 ;  /* 0x4000004000137882 */ /* 0x000fe20000000000 */
[----:B------:R0:W5:Y:S04]  /*beb0*/  LDL.LU R22, [R1+0x8b8] ;  /* 0x0008b80001167983 */ /* 0x0001680000300800 */
        /* <DEDUP_REMOVED lines=19> */
[----:B------:R0:W5:Y:S01]  /*bff0*/  LDL.LU R2, [R1+0x868] ;  /* 0x0008680001027983 */ /* 0x0001620000300800 */
[----:B--2---:R-:W-:-:S06]  /*c000*/  WARPGROUP.ARRIVE ;  /* 0x00000000000079c5 */ /* 0x004fcc0000000000 */
        /* <DEDUP_REMOVED lines=66> */
[----:B-1----:R-:W2:Y:S04]  /*c430*/  LDL.LU.64 R234, [R1+0x860] ;  /* 0x0008600001ea7983 */ /* 0x002ea80000300a00 */
        /* <DEDUP_REMOVED lines=268> */
[----:B-1----:R0:W5:Y:S04]  /*d500*/  LDL.LU.64 R234, [R1+0x660] ;  /* 0x0006600001ea7983 */ /* 0x0021680000300a00 */
[----:B------:R0:W5:Y:S04]  /*d510*/  LDL.LU.64 R232, [R1+0x658] ;  /* 0x0006580001e87983 */ /* 0x0001680000300a00 */
        /* <DEDUP_REMOVED lines=63> */
[----:B------:R-:W-:Y:S01]  /*d910*/  UMOV UR19, 0x40000040 ;  /* 0x4000004000137882 */ /* 0x000fe20000000000 */
[----:B------:R-:W-:-:S04]  /*d920*/  UIADD3 UR6, UR6, 0x4, URZ ;  /* 0x0000000406067890 */ /* 0x000fc8000fffe03f */
[----:B------:R-:W-:-:S04]  /*d930*/  UISETP.NE.AND UP0, UPT, UR6, UR27, UPT ;  /* 0x0000001b0600728c */ /* 0x000fc8000bf05270 */
[----:B------:R-:W-:-:S06]  /*d940*/  USEL UR7, URZ, 0x1, UP0 ;  /* 0x000000013f077887 */ /* 0x000fcc0008000000 */
[----:B------:R-:W-:Y:S01]  /*d950*/  ISETP.NE.AND P0, PT, RZ, UR7, PT ;  /* 0x00000007ff007c0c */ /* 0x000fe2000bf05270 */
[----:B--2---:R-:W-:-:S06]  /*d960*/  WARPGROUP.ARRIVE ;  /* 0x00000000000079c5 */ /* 0x004fcc0000000000 */
[----:B------:R-:W-:Y:S03]  /*d970*/  QGMMA.64x256x32.F32.E4M3.E4M3 R24, gdesc[UR16], R24, gsb0 ;  /* 0x03e00000101879f3 */ /* 0x000fe60008000818 */
[----:B------:R-:W-:-:S03]  /*d980*/  WARPGROUP.DEPBAR.LE gsb0, 0x0 ;  /* 0x00008000000079c5 */ /* 0x000fc60000010000 */
[----:B0-----:R-:W-:Y:S05]  /*d990*/  @!P0 BRA `(.L_x_24) ;  /* 0x0000003800fc8947 */ /* 0x001fea0003800000 */
[----:B-----5:R0:W-:Y:S04]  /*d9a0*/  STL [R1+0x690], R225 ;  /* 0x000690e101007387 */ /* 0x0201e80000100800 */
[----:B------:R1:W-:Y:S01]  /*d9b0*/  STL [R1+0x68c], R226 ;  /* 0x00068ce201007387 */ /* 0x0003e20000100800 */
[----:B0-----:R-:W-:-:S03]  /*d9c0*/  IMAD.MOV.U32 R225, RZ, RZ, R0 ;  /* 0x000000ffffe17224 */ /* 0x001fc600078e0000 */
[----:B-1----:R-:W2:Y:S04]  /*d9d0*/  LDL R226, [R1+0x4] ;  /* 0x0000040001e27983 */ /* 0x002ea80000100800 */
[----:B------:R0:W-:Y:S04]  /*d9e0*/  STL [R1+0x688], R227 ;  /* 0x000688e301007387 */ /* 0x0001e80000100800 */
[----:B0-----:R-:W3:Y:S04]  /*d9f0*/  LDL R227, [R1+0x8] ;  /* 0x0000080001e37983 */ /* 0x001ee80000100800 */
[----:B------:R0:W-:Y:S04]  /*da00*/  STL [R1+0x684], R228 ;  /* 0x000684e401007387 */ /* 0x0001e80000100800 */
[----:B0-----:R-:W4:Y:S04]  /*da10*/  LDL R228, [R1+0xc] ;  /* 0x00000c0001e47983 */ /* 0x001f280000100800 */
        /* <DEDUP_REMOVED lines=211> */
[----:B0-----:R-:W4:Y:S04]  /*e750*/  LDL.LU R122, [R1+0x200] ;  /* 0x00020000017a7983 */ /* 0x001f280000300800 */
        /* <DEDUP_REMOVED lines=10> */
[----:B------:R-:W4:Y:S04]  /*e800*/  LDL.LU R0, [R1+0x22c] ;  /* 0x00022c0001007983 */ /* 0x000f280000300800 */
        /* <DEDUP_REMOVED lines=37> */
[----:B0-----:R-:W4:Y:S04]  /*ea60*/  LDL.LU R146, [R1+0x210] ;  /* 0x0002100001927983 */ /* 0x001f280000300800 */
[----:B------:R0:W-:Y:S01]  /*ea70*/  STL [R1+0x478], R147 ;  /* 0x0004789301007387 */ /* 0x0001e20000100800 */
[----:B------:R-:W-:-:S03]  /*ea80*/  FADD R2, R225, R2 ;  /* 0x00000002e1027221 */ /* 0x000fc60000000000 */
[----:B0-----:R-:W4:Y:S04]  /*ea90*/  LDL R147, [R1+0x1f8] ;  /* 0x0001f80001937983 */ /* 0x001f280000100800 */
[----:B------:R0:W-:Y:S01]  /*eaa0*/  STL [R1+0x474], R148 ;  /* 0x0004749401007387 */ /* 0x0001e20000100800 */
[----:B--2---:R-:W-:-:S01]  /*eab0*/  FADD R3, R226, R3 ;  /* 0x00000003e2037221 */ /* 0x004fc20000000000 */
[----:B---3--:R-:W-:Y:S02]  /*eac0*/  FADD R4, R227, R4 ;  /* 0x00000004e3047221 */ /* 0x008fe40000000000 */
[----:B0-----:R-:W2:Y:S04]  /*ead0*/  LDL R148, [R1+0x1c0] ;  /* 0x0001c00001947983 */ /* 0x001ea80000100800 */
[----:B------:R0:W-:Y:S01]  /*eae0*/  STL [R1+0x470], R149 ;  /* 0x0004709501007387 */ /* 0x0001e20000100800 */
[----:B----4-:R-:W-:-:S01]  /*eaf0*/  FADD R5, R228, R5 ;  /* 0x00000005e4057221 */ /* 0x010fc20000000000 */
[----:B------:R-:W-:-:S02]  /*eb00*/  FADD R6, R229, R6 ;  /* 0x00000006e5067221 */ /* 0x000fc40000000000 */
[----:B0-----:R-:W3:Y:S04]  /*eb10*/  LDL R149, [R1+0x1f4] ;  /* 0x0001f40001957983 */ /* 0x001ee80000100800 */
[----:B------:R0:W-:Y:S01]  /*eb20*/  STL [R1+0x46c], R150 ;  /* 0x00046c9601007387 */ /* 0x0001e20000100800 */
[----:B------:R-:W-:-:S01]  /*eb30*/  FADD R7, R230, R7 ;  /* 0x00000007e6077221 */ /* 0x000fc20000000000 */
[----:B------:R-:W-:Y:S02]  /*eb40*/  FADD R8, R231, R8 ;  /* 0x00000008e7087221 */ /* 0x000fe40000000000 */
[----:B0-----:R-:W4:Y:S04]  /*eb50*/  LDL.LU R150, [R1+0x20c] ;  /* 0x00020c0001967983 */ /* 0x001f280000300800 */
[----:B------:R0:W-:Y:S01]  /*eb60*/  STL [R1+0x468], R151 ;  /* 0x0004689701007387 */ /* 0x0001e20000100800 */
[----:B------:R-:W-:-:S01]  /*eb70*/  FADD R9, R232, R9 ;  /* 0x00000009e8097221 */ /* 0x000fc20000000000 */
[----:B------:R-:W-:-:S02]  /*eb80*/  FADD R10, R233, R10 ;  /* 0x0000000ae90a7221 */ /* 0x000fc40000000000 */
[----:B0-----:R-:W3:Y:S04]  /*eb90*/  LDL R151, [R1+0x1f0] ;  /* 0x0001f00001977983 */ /* 0x001ee80000100800 */
[----:B------:R-:W2:Y:S04]  /*eba0*/  LDL.LU R225, [R1+0x690] ;  /* 0x0006900001e17983 */ /* 0x000ea80000300800 */
[----:B------:R-:W4:Y:S04]  /*ebb0*/  LDL.LU R226, [R1+0x68c] ;  /* 0x00068c0001e27983 */ /* 0x000f280000300800 */
[----:B------:R-:W3:Y:S04]  /*ebc0*/  LDL.LU R227, [R1+0x688] ;  /* 0x0006880001e37983 */ /* 0x000ee80000300800 */
[----:B------:R-:W3:Y:S04]  /*ebd0*/  LDL.LU R228, [R1+0x684] ;  /* 0x0006840001e47983 */ /* 0x000ee80000300800 */
[----:B------:R-:W3:Y:S01]  /*ebe0*/  LDL.LU R229, [R1+0x680] ;  /* 0x0006800001e57983 */ /* 0x000ee20000300800 */
[----:B------:R-:W-:-:S03]  /*ebf0*/  FADD R11, R234, R11 ;  /* 0x0000000bea0b7221 */ /* 0x000fc60000000000 */
[----:B------:R-:W3:Y:S01]  /*ec00*/  LDL.LU R230, [R1+0x67c] ;  /* 0x00067c0001e67983 */ /* 0x000ee20000300800 */
[----:B------:R-:W-:-:S03]  /*ec10*/  FADD R12, R235, R12 ;  /* 0x0000000ceb0c7221 */ /* 0x000fc60000000000 */
[----:B------:R-:W3:Y:S04]  /*ec20*/  LDL.LU R231, [R1+0x678] ;  /* 0x0006780001e77983 */ /* 0x000ee80000300800 */
[----:B------:R-:W3:Y:S04]  /*ec30*/  LDL.LU R232, [R1+0x674] ;  /* 0x0006740001e87983 */ /* 0x000ee80000300800 */
[----:B------:R-:W3:Y:S04]  /*ec40*/  LDL.LU R233, [R1+0x670] ;  /* 0x0006700001e97983 */ /* 0x000ee80000300800 */
[----:B------:R-:W3:Y:S04]  /*ec50*/  LDL.LU R234, [R1+0x66c] ;  /* 0x00066c0001ea7983 */ /* 0x000ee80000300800 */
[----:B------:R-:W3:Y:S01]  /*ec60*/  LDL.LU R235, [R1+0x668] ;  /* 0x0006680001eb7983 */ /* 0x000ee20000300800 */
[----:B------:R-:W-:-:S01]  /*ec70*/  FADD R13, R24, R13 ;  /* 0x0000000d180d7221 */ /* 0x000fc20000000000 */
[----:B------:R-:W-:Y:S01]  /*ec80*/  FADD R14, R25, R14 ;  /* 0x0000000e190e7221 */ /* 0x000fe20000000000 */
[----:B------:R-:W-:-:S01]  /*ec90*/  FADD R15, R26, R15 ;  /* 0x0000000f1a0f7221 */ /* 0x000fc20000000000 */
[----:B------:R-:W3:Y:S01]  /*eca0*/  LDL.LU R24, [R1+0x664] ;  /* 0x0006640001187983 */ /* 0x000ee20000300800 */
[----:B------:R-:W-:-:S01]  /*ecb0*/  FADD R16, R27, R16 ;  /* 0x000000101b107221 */ /* 0x000fc20000000000 */
[----:B------:R-:W-:-:S02]  /*ecc0*/  FADD R17, R28, R17 ;  /* 0x000000111c117221 */ /* 0x000fc40000000000 */
[----:B------:R-:W3:Y:S01]  /*ecd0*/  LDL.LU R25, [R1+0x660] ;  /* 0x0006600001197983 */ /* 0x000ee20000300800 */
[----:B------:R-:W-:-:S03]  /*ece0*/  FADD R18, R29, R18 ;  /* 0x000000121d127221 */ /* 0x000fc60000000000 */
        /* <DEDUP_REMOVED lines=157> */
[----:B--2---:R-:W-:-:S03]  /*f6c0*/  FADD R225, R108, R225 ;  /* 0x000000e16ce17221 */ /* 0x004fc60000000000 */
[----:B------:R-:W2:Y:S01]  /*f6d0*/  LDL.LU R105, [R1+0x520] ;  /* 0x0005200001697983 */ /* 0x000ea20000300800 */
[----:B----4-:R-:W-:-:S03]  /*f6e0*/  FADD R226, R109, R226 ;  /* 0x000000e26de27221 */ /* 0x010fc60000000000 */
[----:B------:R-:W4:Y:S01]  /*f6f0*/  LDL.LU R106, [R1+0x51c] ;  /* 0x00051c00016a7983 */ /* 0x000f220000300800 */
[----:B---3--:R-:W-:-:S03]  /*f700*/  FADD R227, R110, R227 ;  /* 0x000000e36ee37221 */ /* 0x008fc60000000000 */
        /* <DEDUP_REMOVED lines=15> */
[----:B------:R-:W-:-:S01]  /*f800*/  FADD R235, R118, R235 ;  /* 0x000000eb76eb7221 */ /* 0x000fc20000000000 */
[----:B------:R-:W-:Y:S02]  /*f810*/  FADD R122, R121, R122 ;  /* 0x0000007a797a7221 */ /* 0x000fe40000000000 */
[----:B------:R-:W3:Y:S01]  /*f820*/  LDL.LU R115, [R1+0x4f8] ;  /* 0x0004f80001737983 */ /* 0x000ee20000300800 */
[----:B------:R-:W-:-:S03]  /*f830*/  FADD R236, R119, R236 ;  /* 0x000000ec77ec7221 */ /* 0x000fc60000000000 */
[----:B------:R-:W3:Y:S01]  /*f840*/  LDL.LU R116, [R1+0x4f4] ;  /* 0x0004f40001747983 */ /* 0x000ee20000300800 */
[----:B------:R-:W-:-:S03]  /*f850*/  FADD R237, R120, R237 ;  /* 0x000000ed78ed7221 */ /* 0x000fc60000000000 */
[----:B------:R-:W3:Y:S01]  /*f860*/  LDL.LU R117, [R1+0x4f0] ;  /* 0x0004f00001757983 */ /* 0x000ee20000300800 */
[----:B------:R-:W-:-:S03]  /*f870*/  FADD R124, R123, R124 ;  /* 0x0000007c7b7c7221 */ /* 0x000fc60000000000 */
[----:B------:R-:W3:Y:S04]  /*f880*/  LDL.LU R118, [R1+0x4ec] ;  /* 0x0004ec0001767983 */ /* 0x000ee80000300800 */
[----:B------:R-:W3:Y:S01]  /*f890*/  LDL.LU R119, [R1+0x4e8] ;  /* 0x0004e80001777983 */ /* 0x000ee20000300800 */
[----:B------:R-:W-:-:S03]  /*f8a0*/  FADD R126, R125, R126 ;  /* 0x0000007e7d7e7221 */ /* 0x000fc60000000000 */
[----:B------:R-:W3:Y:S04]  /*f8b0*/  LDL.LU R120, [R1+0x4e4] ;  /* 0x0004e40001787983 */ /* 0x000ee80000300800 */
[----:B------:R-:W3:Y:S04]  /*f8c0*/  LDL.LU R121, [R1+0x4e0] ;  /* 0x0004e00001797983 */ /* 0x000ee80000300800 */
[----:B------:R0:W-:Y:S01]  /*f8d0*/  STL [R1+0x200], R122 ;  /* 0x0002007a01007387 */ /* 0x0001e20000100800 */
[----:B------:R-:W-:-:S01]  /*f8e0*/  FADD R150, R127, R150 ;  /* 0x000000967f967221 */ /* 0x000fc20000000000 */
[----:B------:R-:W-:Y:S01]  /*f8f0*/  FADD R146, R148, R146 ;  /* 0x0000009294927221 */ /* 0x000fe20000000000 */
[----:B------:R-:W-:-:S01]  /*f900*/  FADD R143, R144, R143 ;  /* 0x0000008f908f7221 */ /* 0x000fc20000000000 */
[----:B------:R-:W-:Y:S01]  /*f910*/  FADD R141, R142, R141 ;  /* 0x0000008d8e8d7221 */ /* 0x000fe20000000000 */
[----:B0-----:R-:W3:Y:S04]  /*f920*/  LDL.LU R122, [R1+0x4dc] ;  /* 0x0004dc00017a7983 */ /* 0x001ee80000300800 */
[----:B------:R-:W3:Y:S04]  /*f930*/  LDL.LU R123, [R1+0x4d8] ;  /* 0x0004d800017b7983 */ /* 0x000ee80000300800 */
[----:B------:R0:W-:Y:S01]  /*f940*/  STL [R1+0x204], R124 ;  /* 0x0002047c01007387 */ /* 0x0001e20000100800 */
[----:B------:R-:W-:-:S01]  /*f950*/  FADD R139, R140, R139 ;  /* 0x0000008b8c8b7221 */ /* 0x000fc20000000000 */
[----:B------:R-:W-:Y:S01]  /*f960*/  FADD R137, R138, R137 ;  /* 0x000000898a897221 */ /* 0x000fe20000000000 */
[----:B------:R-:W-:-:S01]  /*f970*/  FADD R135, R136, R135 ;  /* 0x0000008788877221 */ /* 0x000fc20000000000 */
[----:B0-----:R-:W3:Y:S04]  /*f980*/  LDL.LU R124, [R1+0x4d4] ;  /* 0x0004d400017c7983 */ /* 0x001ee80000300800 */
[----:B------:R-:W3:Y:S04]  /*f990*/  LDL.LU R125, [R1+0x4d0] ;  /* 0x0004d000017d7983 */ /* 0x000ee80000300800 */
[----:B------:R0:W-:Y:S01]  /*f9a0*/  STL [R1+0x208], R126 ;  /* 0x0002087e01007387 */ /* 0x0001e20000100800 */
[----:B------:R-:W-:-:S01]  /*f9b0*/  FADD R131, R133, R131 ;  /* 0x0000008385837221 */ /* 0x000fc20000000000 */
[----:B------:R-:W-:-:S02]  /*f9c0*/  FADD R0, R129, R0 ;  /* 0x0000000081007221 */ /* 0x000fc40000000000 */
[----:B0-----:R-:W3:Y:S04]  /*f9d0*/  LDL.LU R126, [R1+0x4cc] ;  /* 0x0004cc00017e7983 */ /* 0x001ee80000300800 */
[----:B------:R-:W3:Y:S04]  /*f9e0*/  LDL.LU R127, [R1+0x4c8] ;  /* 0x0004c800017f7983 */ /* 0x000ee80000300800 */
[----:B------:R-:W-:Y:S04]  /*f9f0*/  STL [R1+0x20c], R150 ;  /* 0x00020c9601007387 */ /* 0x000fe80000100800 */
[----:B------:R-:W-:Y:S04]  /*fa00*/  STL [R1+0x210], R146 ;  /* 0x0002109201007387 */ /* 0x000fe80000100800 */
[----:B------:R-:W-:Y:S04]  /*fa10*/  STL [R1+0x214], R143 ;  /* 0x0002148f01007387 */ /* 0x000fe80000100800 */
[----:B------:R-:W-:Y:S04]  /*fa20*/  STL [R1+0x218], R141 ;  /* 0x0002188d01007387 */ /* 0x000fe80000100800 */
[----:B------:R-:W-:Y:S04]  /*fa30*/  STL [R1+0x21c], R139 ;  /* 0x00021c8b01007387 */ /* 0x000fe80000100800 */
[----:B------:R-:W-:Y:S04]  /*fa40*/  STL [R1+0x220], R137 ;  /* 0x0002208901007387 */ /* 0x000fe80000100800 */
[----:B------:R-:W2:Y:S04]  /*fa50*/  LDL.LU R129, [R1+0x230] ;  /* 0x0002300001817983 */ /* 0x000ea80000300800 */
[----:B------:R-:W-:Y:S04]  /*fa60*/  STL [R1+0x224], R135 ;  /* 0x0002248701007387 */ /* 0x000fe80000100800 */
[----:B------:R0:W-:Y:S04]  /*fa70*/  STL [R1+0x228], R131 ;  /* 0x0002288301007387 */ /* 0x0001e80000100800 */
[----:B0-----:R-:W4:Y:S04]  /*fa80*/  LDL.LU R131, [R1+0x234] ;  /* 0x0002340001837983 */ /* 0x001f280000300800 */
[----:B------:R-:W3:Y:S04]  /*fa90*/  LDL.LU R133, [R1+0x238] ;  /* 0x0002380001857983 */ /* 0x000ee80000300800 */
[----:B------:R0:W-:Y:S04]  /*faa0*/  STL [R1+0x22c], R0 ;  /* 0x00022c0001007387 */ /* 0x0001e80000100800 */
        /* <DEDUP_REMOVED lines=13> */
[----:B0-----:R-:W3:Y:S01]  /*fb80*/  LDL.LU R0, [R1+0x270] ;  /* 0x0002700001007983 */ /* 0x001ee20000300800 */
[----:B--2---:R-:W-:-:S03]  /*fb90*/  FADD R129, R128, R129 ;  /* 0x0000008180817221 */ /* 0x004fc60000000000 */
[----:B------:R-:W2:Y:S04]  /*fba0*/  LDL.LU R128, [R1+0x4c4] ;  /* 0x0004c40001807983 */ /* 0x000ea80000300800 */
[----:B------:R0:W-:Y:S04]  /*fbb0*/  STL [R1+0x230], R129 ;  /* 0x0002308101007387 */ /* 0x0001e80000100800 */
[----:B0-----:R-:W2:Y:S01]  /*fbc0*/  LDL.LU R129, [R1+0x4c0] ;  /* 0x0004c00001817983 */ /* 0x001ea20000300800 */
[----:B----4-:R-:W-:-:S03]  /*fbd0*/  FADD R131, R130, R131 ;  /* 0x0000008382837221 */ /* 0x010fc60000000000 */
[----:B------:R-:W4:Y:S01]  /*fbe0*/  LDL.LU R130, [R1+0x4bc] ;  /* 0x0004bc0001827983 */ /* 0x000f220000300800 */
[----:B---3--:R-:W-:-:S03]  /*fbf0*/  FADD R133, R132, R133 ;  /* 0x0000008584857221 */ /* 0x008fc60000000000 */
[----:B------:R0:W-:Y:S01]  /*fc00*/  STL [R1+0x234], R131 ;  /* 0x0002348301007387 */ /* 0x0001e20000100800 */
[----:B------:R-:W-:-:S03]  /*fc10*/  FADD R135, R134, R135 ;  /* 0x0000008786877221 */ /* 0x000fc60000000000 */
[----:B0-----:R-:W3:Y:S01]  /*fc20*/  LDL.LU R131, [R1+0x4b8] ;  /* 0x0004b80001837983 */ /* 0x001ee20000300800 */
[----:B------:R-:W-:-:S03]  /*fc30*/  FADD R150, R151, R150 ;  /* 0x0000009697967221 */ /* 0x000fc60000000000 */
[----:B------:R-:W3:Y:S01]  /*fc40*/  LDL.LU R132, [R1+0x4b4] ;  /* 0x0004b40001847983 */ /* 0x000ee20000300800 */
[----:B------:R-:W-:-:S03]  /*fc50*/  FADD R148, R149, R148 ;  /* 0x0000009495947221 */ /* 0x000fc60000000000 */
[----:B------:R0:W-:Y:S01]  /*fc60*/  STL [R1+0x238], R133 ;  /* 0x0002388501007387 */ /* 0x0001e20000100800 */
[----:B------:R-:W-:-:S01]  /*fc70*/  FADD R146, R147, R146 ;  /* 0x0000009293927221 */ /* 0x000fc20000000000 */
[----:B------:R-:W-:Y:S02]  /*fc80*/  FADD R144, R145, R144 ;  /* 0x0000009091907221 */ /* 0x000fe40000000000 */
[----:B0-----:R-:W3:Y:S01]  /*fc90*/  LDL.LU R133, [R1+0x4b0] ;  /* 0x0004b00001857983 */ /* 0x001ee20000300800 */
[----:B------:R-:W-:-:S03]  /*fca0*/  FADD R143, R24, R143 ;  /* 0x0000008f188f7221 */ /* 0x000fc60000000000 */
[----:B------:R-:W3:Y:S01]  /*fcb0*/  LDL.LU R134, [R1+0x4ac] ;  /* 0x0004ac0001867983 */ /* 0x000ee20000300800 */
[----:B------:R-:W-:-:S03]  /*fcc0*/  FADD R142, R25, R142 ;  /* 0x0000008e198e7221 */ /* 0x000fc60000000000 */
[----:B------:R0:W-:Y:S01]  /*fcd0*/  STL [R1+0x23c], R135 ;  /* 0x00023c8701007387 */ /* 0x0001e20000100800 */
[----:B------:R-:W-:-:S01]  /*fce0*/  FADD R141, R26, R141 ;  /* 0x0000008d1a8d7221 */ /* 0x000fc20000000000 */
[----:B------:R-:W-:Y:S01]  /*fcf0*/  FADD R140, R27, R140 ;  /* 0x0000008c1b8c7221 */ /* 0x000fe20000000000 */
[----:B------:R-:W-:-:S01]  /*fd00*/  FADD R139, R28, R139 ;  /* 0x0000008b1c8b7221 */ /* 0x000fc20000000000 */
[----:B0-----:R-:W3:Y:S01]  /*fd10*/  LDL.LU R135, [R1+0x4a8] ;  /* 0x0004a80001877983 */ /* 0x001ee20000300800 */
[----:B------:R-:W-:-:S03]  /*fd20*/  FADD R138, R29, R138 ;  /* 0x0000008a1d8a7221 */ /* 0x000fc60000000000 */
[----:B------:R0:W-:Y:S01]  /*fd30*/  STL [R1+0x240], R150 ;  /* 0x0002409601007387 */ /* 0x0001e20000100800 */
[----:B------:R-:W-:-:S03]  /*fd40*/  FADD R137, R30, R137 ;  /* 0x000000891e897221 */ /* 0x000fc60000000000 */
[----:B------:R1:W-:Y:S01]  /*fd50*/  STL [R1+0x244], R148 ;  /* 0x0002449401007387 */ /* 0x0003e20000100800 */
[----:B------:R-:W-:-:S03]  /*fd60*/  FADD R136, R31, R136 ;  /* 0x000000881f887221 */ /* 0x000fc60000000000 */
[----:B------:R1:W-:Y:S01]  /*fd70*/  STL [R1+0x248], R146 ;  /* 0x0002489201007387 */ /* 0x0003e20000100800 */
[----:B------:R-:W-:-:S03]  /*fd80*/  FADD R0, R32, R0 ;  /* 0x0000000020007221 */ /* 0x000fc60000000000 */
[----:B------:R1:W-:Y:S04]  /*fd90*/  STL [R1+0x24c], R144 ;  /* 0x00024c9001007387 */ /* 0x0003e80000100800 */
[----:B------:R1:W-:Y:S04]  /*fda0*/  STL [R1+0x250], R143 ;  /* 0x0002508f01007387 */ /* 0x0003e80000100800 */
[----:B------:R1:W-:Y:S04]  /*fdb0*/  STL [R1+0x254], R142 ;  /* 0x0002548e01007387 */ /* 0x0003e80000100800 */
[----:B------:R1:W-:Y:S04]  /*fdc0*/  STL [R1+0x258], R141 ;  /* 0x0002588d01007387 */ /* 0x0003e80000100800 */
[----:B------:R1:W-:Y:S04]  /*fdd0*/  STL [R1+0x25c], R140 ;  /* 0x00025c8c01007387 */ /* 0x0003e80000100800 */
[----:B------:R1:W-:Y:S04]  /*fde0*/  STL [R1+0x260], R139 ;  /* 0x0002608b01007387 */ /* 0x0003e80000100800 */
[----:B------:R1:W-:Y:S04]  /*fdf0*/  STL [R1+0x264], R138 ;  /* 0x0002648a01007387 */ /* 0x0003e80000100800 */
[----:B------:R-:W2:Y:S04]  /*fe00*/  LDL.LU R151, [R1+0x274] ;  /* 0x0002740001977983 */ /* 0x000ea80000300800 */
[----:B------:R1:W-:Y:S04]  /*fe10*/  STL [R1+0x268], R137 ;  /* 0x0002688901007387 */ /* 0x0003e80000100800 */
[----:B0-----:R-:W4:Y:S04]  /*fe20*/  LDL.LU R150, [R1+0x278] ;  /* 0x0002780001967983 */ /* 0x001f280000300800 */
[----:B------:R0:W-:Y:S04]  /*fe30*/  STL [R1+0x26c], R136 ;  /* 0x00026c8801007387 */ /* 0x0001e80000100800 */
[----:B------:R-:W3:Y:S04]  /*fe40*/  LDL.LU R149, [R1+0x27c] ;  /* 0x00027c0001957983 */ /* 0x000ee80000300800 */
[----:B------:R0:W-:Y:S04]  /*fe50*/  STL [R1+0x270], R0 ;  /* 0x0002700001007387 */ /* 0x0001e80000100800 */
[----:B-1----:R-:W3:Y:S04]  /*fe60*/  LDL.LU R148, [R1+0x280] ;  /* 0x0002800001947983 */ /* 0x002ee80000300800 */
        /* <DEDUP_REMOVED lines=11> */
[----:B0-----:R-:W3:Y:S04]  /*ff20*/  LDL.LU R136, [R1+0x2b0] ;  /* 0x0002b00001887983 */ /* 0x001ee80000300800 */
[----:B------:R-:W3:Y:S01]  /*ff30*/  LDL.LU R0, [R1+0x2b4] ;  /* 0x0002b40001007983 */ /* 0x000ee20000300800 */
[----:B--2---:R-:W-:-:S05]  /*ff40*/  FADD R151, R33, R151 ;  /* 0x0000009721977221 */ /* 0x004fca0000000000 */
[----:B------:R0:W-:Y:S01]  /*ff50*/  STL [R1+0x274], R151 ;  /* 0x0002749701007387 */ /* 0x0001e20000100800 */
[----:B----4-:R-:W-:-:S05]  /*ff60*/  FADD R150, R34, R150 ;  /* 0x0000009622967221 */ /* 0x010fca0000000000 */
[----:B------:R1:W-:Y:S01]  /*ff70*/  STL [R1+0x278], R150 ;  /* 0x0002789601007387 */ /* 0x0003e20000100800 */
[----:B---3--:R-:W-:-:S05]  /*ff80*/  FADD R149, R35, R149 ;  /* 0x0000009523957221 */ /* 0x008fca0000000000 */
[----:B------:R2:W-:Y:S01]  /*ff90*/  STL [R1+0x27c], R149 ;  /* 0x00027c9501007387 */ /* 0x0005e20000100800 */
[----:B------:R-:W-:-:S01]  /*ffa0*/  FADD R148, R36, R148 ;  /* 0x0000009424947221 */ /* 0x000fc20000000000 */
[----:B------:R-:W-:-:S04]  /*ffb0*/  FADD R147, R37, R147 ;  /* 0x0000009325937221 */ /* 0x000fc80000000000 */
[----:B------:R3:W-:Y:S01]  /*ffc0*/  STL [R1+0x280], R148 ;  /* 0x0002809401007387 */ /* 0x0007e20000100800 */
[----:B------:R-:W-:-:S03]  /*ffd0*/  FADD R146, R38, R146 ;  /* 0x0000009226927221 */ /* 0x000fc60000000000 */
        /* <DEDUP_REMOVED lines=20> */
[----:B0-----:R-:W4:Y:S01]  /*10120*/  LDL.LU R151, [R1+0x2b8] ;  /* 0x0002b80001977983 */ /* 0x001f220000300800 */
[----:B------:R-:W-:-:S03]  /*10130*/  FADD R0, R49, R0 ;  /* 0x0000000031007221 */ /* 0x000fc60000000000 */
[----:B------:R0:W-:Y:S04]  /*10140*/  STL [R1+0x2ac], R137 ;  /* 0x0002ac8901007387 */ /* 0x0001e80000100800 */
[----:B-1----:R-:W4:Y:S04]  /*10150*/  LDL.LU R150, [R1+0x2bc] ;  /* 0x0002bc0001967983 */ /* 0x002f280000300800 */
[----:B------:R1:W-:Y:S04]  /*10160*/  STL [R1+0x2b0], R136 ;  /* 0x0002b08801007387 */ /* 0x0003e80000100800 */
[----:B--2---:R-:W2:Y:S04]  /*10170*/  LDL.LU R149, [R1+0x2c0] ;  /* 0x0002c00001957983 */ /* 0x004ea80000300800 */
[----:B------:R1:W-:Y:S04]  /*10180*/  STL [R1+0x2b4], R0 ;  /* 0x0002b40001007387 */ /* 0x0003e80000100800 */
[----:B---3--:R-:W3:Y:S04]  /*10190*/  LDL.LU R148, [R1+0x2c4] ;  /* 0x0002c40001947983 */ /* 0x008ee80000300800 */
[----:B----4-:R-:W4:Y:S04]  /*101a0*/  LDL.LU R147, [R1+0x2c8] ;  /* 0x0002c80001937983 */ /* 0x010f280000300800 */
[----:B------:R-:W4:Y:S04]  /*101b0*/  LDL.LU R146, [R1+0x2cc] ;  /* 0x0002cc0001927983 */ /* 0x000f280000300800 */
        /* <DEDUP_REMOVED lines=8> */
[----:B0-----:R-:W4:Y:S04]  /*10240*/  LDL.LU R137, [R1+0x2f0] ;  /* 0x0002f00001897983 */ /* 0x001f280000300800 */
[----:B-1----:R-:W4:Y:S04]  /*10250*/  LDL.LU R136, [R1+0x2f4] ;  /* 0x0002f40001887983 */ /* 0x002f280000300800 */
[----:B------:R-:W4:Y:S01]  /*10260*/  LDL.LU R0, [R1+0x2f8] ;  /* 0x0002f80001007983 */ /* 0x000f220000300800 */
[----:B------:R-:W-:-:S01]  /*10270*/  FADD R151, R50, R151 ;  /* 0x0000009732977221 */ /* 0x000fc20000000000 */
[----:B------:R-:W-:-:S04]  /*10280*/  FADD R150, R51, R150 ;  /* 0x0000009633967221 */ /* 0x000fc80000000000 */
[----:B------:R0:W-:Y:S01]  /*10290*/  STL [R1+0x2b8], R151 ;  /* 0x0002b89701007387 */ /* 0x0001e20000100800 */
[----:B--2---:R-:W-:-:S03]  /*102a0*/  FADD R149, R52, R149 ;  /* 0x0000009534957221 */ /* 0x004fc60000000000 */
[----:B------:R1:W-:Y:S01]  /*102b0*/  STL [R1+0x2bc], R150 ;  /* 0x0002bc9601007387 */ /* 0x0003e20000100800 */
[----:B---3--:R-:W-:-:S03]  /*102c0*/  FADD R148, R53, R148 ;  /* 0x0000009435947221 */ /* 0x008fc60000000000 */
[----:B------:R2:W-:Y:S01]  /*102d0*/  STL [R1+0x2c0], R149 ;  /* 0x0002c09501007387 */ /* 0x0005e20000100800 */
[----:B----4-:R-:W-:-:S03]  /*102e0*/  FADD R147, R54, R147 ;  /* 0x0000009336937221 */ /* 0x010fc60000000000 */
        /* <DEDUP_REMOVED lines=198> */
[----:B------:R-:W-:Y:S01]  /*10f50*/  STL [R1+0x3c8], R151 ;  /* 0x0003c89701007387 */ /* 0x000fe20000100800 */
[----:B--2---:R-:W-:-:S03]  /*10f60*/  FADD R149, R120, R149 ;  /* 0x0000009578957221 */ /* 0x004fc60000000000 */
[----:B------:R-:W-:Y:S01]  /*10f70*/  STL [R1+0x3cc], R150 ;  /* 0x0003cc9601007387 */ /* 0x000fe20000100800 */
[----:B---3--:R-:W-:-:S03]  /*10f80*/  FADD R148, R121, R148 ;  /* 0x0000009479947221 */ /* 0x008fc60000000000 */
[----:B------:R-:W-:Y:S01]  /*10f90*/  STL [R1+0x3d0], R149 ;  /* 0x0003d09501007387 */ /* 0x000fe20000100800 */
[----:B----4-:R-:W-:-:S03]  /*10fa0*/  FADD R147, R122, R147 ;  /* 0x000000937a937221 */ /* 0x010fc60000000000 */
[----:B------:R-:W-:Y:S01]  /*10fb0*/  STL [R1+0x3d4], R148 ;  /* 0x0003d49401007387 */ /* 0x000fe20000100800 */
[----:B------:R-:W-:-:S03]  /*10fc0*/  FADD R146, R123, R146 ;  /* 0x000000927b927221 */ /* 0x000fc60000000000 */
        /* <DEDUP_REMOVED lines=17> */
[----:B------:R-:W-:-:S01]  /*110e0*/  FADD R137, R132, R137 ;  /* 0x0000008984897221 */ /* 0x000fc20000000000 */
[----:B------:R-:W-:Y:S02]  /*110f0*/  FADD R136, R133, R136 ;  /* 0x0000008885887221 */ /* 0x000fe40000000000 */
[----:B------:R-:W-:Y:S04]  /*11100*/  STL [R1+0x3fc], R138 ;  /* 0x0003fc8a01007387 */ /* 0x000fe80000100800 */
[----:B------:R0:W-:Y:S04]  /*11110*/  STL [R1+0x404], R136 ;  /* 0x0004048801007387 */ /* 0x0001e80000100800 */
[----:B------:R1:W-:Y:S04]  /*11120*/  STL [R1+0x400], R137 ;  /* 0x0004008901007387 */ /* 0x0003e80000100800 */
[----:B0-----:R-:W2:Y:S01]  /*11130*/  LDL.LU R136, [R1+0x40c] ;  /* 0x00040c0001887983 */ /* 0x001ea20000300800 */
[----:B------:R-:W-:-:S03]  /*11140*/  FADD R0, R134, R0 ;  /* 0x0000000086007221 */ /* 0x000fc60000000000 */
[----:B-1----:R-:W3:Y:S04]  /*11150*/  LDL.LU R137, [R1+0x410] ;  /* 0x0004100001897983 */ /* 0x002ee80000300800 */
[----:B------:R-:W4:Y:S04]  /*11160*/  LDL.LU R138, [R1+0x414] ;  /* 0x00041400018a7983 */ /* 0x000f280000300800 */
[----:B------:R0:W-:Y:S04]  /*11170*/  STL [R1+0x408], R0 ;  /* 0x0004080001007387 */ /* 0x0001e80000100800 */
        /* <DEDUP_REMOVED lines=13> */
[----:B0-----:R-:W4:Y:S01]  /*11250*/  LDL.LU R0, [R1+0x44c] ;  /* 0x00044c0001007983 */ /* 0x001f220000300800 */
[----:B--2---:R-:W-:-:S05]  /*11260*/  FADD R136, R135, R136 ;  /* 0x0000008887887221 */ /* 0x004fca0000000000 */
[----:B------:R0:W-:Y:S04]  /*11270*/  STL [R1+0x40c], R136 ;  /* 0x00040c8801007387 */ /* 0x0001e80000100800 */
[----:B0-----:R-:W3:Y:S02]  /*11280*/  LDL.LU R136, [R1+0x4a4] ;  /* 0x0004a40001887983 */ /* 0x001ee40000300800 */
[----:B---3--:R-:W-:-:S05]  /*11290*/  FADD R137, R136, R137 ;  /* 0x0000008988897221 */ /* 0x008fca0000000000 */
[----:B------:R0:W-:Y:S04]  /*112a0*/  STL [R1+0x410], R137 ;  /* 0x0004108901007387 */ /* 0x0001e80000100800 */
[----:B0-----:R-:W4:Y:S02]  /*112b0*/  LDL.LU R137, [R1+0x4a0] ;  /* 0x0004a00001897983 */ /* 0x001f240000300800 */
[----:B----4-:R-:W-:-:S05]  /*112c0*/  FADD R138, R137, R138 ;  /* 0x0000008a898a7221 */ /* 0x010fca0000000000 */
[----:B------:R0:W-:Y:S04]  /*112d0*/  STL [R1+0x414], R138 ;  /* 0x0004148a01007387 */ /* 0x0001e80000100800 */
[----:B0-----:R-:W2:Y:S02]  /*112e0*/  LDL.LU R138, [R1+0x49c] ;  /* 0x00049c00018a7983 */ /* 0x001ea40000300800 */
[----:B--2---:R-:W-:-:S05]  /*112f0*/  FADD R139, R138, R139 ;  /* 0x0000008b8a8b7221 */ /* 0x004fca0000000000 */
        /* <DEDUP_REMOVED lines=37> */
[----:B0-----:R-:W2:Y:S01]  /*11550*/  LDL.LU R151, [R1+0x468] ;  /* 0x0004680001977983 */ /* 0x001ea20000300800 */
[----:B------:R-:W-:Y:S01]  /*11560*/  UMOV UR6, URZ ;  /* 0x0000003f00067c82 */ /* 0x000fe20008000000 */
[----:B--2---:R-:W-:-:S05]  /*11570*/  FADD R0, R0, R151 ;  /* 0x0000009700007221 */ /* 0x004fca0000000000 */
[----:B------:R0:W-:Y:S02]  /*11580*/  STL [R1+0x44c], R0 ;  /* 0x00044c0001007387 */ /* 0x0001e40000100800 */
.L_x_24:
[----:B------:R-:W-:Y:S05]  /*11590*/  @!P1 BRA `(.L_x_25) ;  /* 0x0000000000049947 */ /* 0x000fea0003800000 */
[----:B------:R-:W-:Y:S01]  /*115a0*/  BPT.TRAP 0x1 ;  /* 0x000000040000795c */ /* 0x000fe20000300000 */
.L_x_25:
[----:B------:R-:W-:Y:S02]  /*115b0*/  UISETP.GT.U32.AND UP0, UPT, UR13, 0x1, UPT ;  /* 0x000000010d00788c */ /* 0x000fe4000bf04070 */
[----:B------:R-:W-:-:S04]  /*115c0*/  ULEA UR8, UR25, UR12, 0x3 ;  /* 0x0000000c19087291 */ /* 0x000fc8000f8e183f */
[----:B------:R-:W-:Y:S01]  /*115d0*/  UIADD3 UR8, UR8, 0x10, URZ ;  /* 0x0000001008087890 */ /* 0x000fe2000fffe03f */
[----:B------:R-:W-:-:S03]  /*115e0*/  PLOP3.LUT P0, PT, PT, PT, UP0, 0x80, 0x0 ;  /* 0x000000000000781c */ /* 0x000fc60003f0f008 */
[----:B------:R-:W-:-:S09]  /*115f0*/  UPRMT UR8, URZ, 0x654, UR8 ;  /* 0x000006543f087896 */ /* 0x000fd20008000008 */
[----:B------:R-:W-:Y:S01]  /*11600*/  SYNCS.ARRIVE.TRANS64.RED.A1T0 RZ, [UR8], RZ ;  /* 0x000000ffffff79a7 */ /* 0x000fe20008100408 */
[----:B------:R-:W-:Y:S05]  /*11610*/  @P0 BRA `(.L_x_26) ;  /* 0x0000000000040947 */ /* 0x000fea0003800000 */
[----:B------:R-:W-:Y:S01]  /*11620*/  BPT.TRAP 0x1 ;  /* 0x000000040000795c */ /* 0x000fe20000300000 */
.L_x_26:
[----:B------:R-:W-:Y:S02]  /*11630*/  UISETP.GT.AND UP2, UPT, UR26, 0x1, UPT ;  /* 0x000000011a00788c */ /* 0x000fe4000bf44270 */
[----:B------:R-:W-:Y:S02]  /*11640*/  UIADD3 UR23, UR23, 0x1, URZ ;  /* 0x0000000117177890 */ /* 0x000fe4000fffe03f */
[----:B------:R-:W-:Y:S02]  /*11650*/  UIADD3 UR25, UR25, 0x1, URZ ;  /* 0x0000000119197890 */ /* 0x000fe4000fffe03f */
[----:B------:R-:W-:Y:S01]  /*11660*/  PLOP3.LUT P0, PT, PT, PT, UP2, 0x80, 0x0 ;  /* 0x000000000000781c */ /* 0x000fe20003f0f028 */
[----:B------:R-:W-:Y:S02]  /*11670*/  UISETP.NE.AND UP0, UPT, UR23, 0x2, UPT ;  /* 0x000000021700788c */ /* 0x000fe4000bf05270 */
[----:B------:R-:W-:Y:S02]  /*11680*/  UIADD3 UR16, UR26, -0x1, URZ ;  /* 0xffffffff1a107890 */ /* 0x000fe4000fffe03f */
[----:B------:R-:W-:-:S02]  /*11690*/  USEL UR8, URZ, 0x1, UP0 ;  /* 0x000000013f087887 */ /* 0x000fc40008000000 */
[----:B------:R-:W-:Y:S02]  /*116a0*/  UISETP.NE.AND UP1, UPT, UR25, 0x2, UPT ;  /* 0x000000021900788c */ /* 0x000fe4000bf25270 */
[----:B------:R-:W-:Y:S02]  /*116b0*/  ULOP3.LUT UR24, UR24, UR8, URZ, 0x3c, !UPT ;  /* 0x0000000818187292 */ /* 0x000fe4000f8e3c3f */
[----:B------:R-:W-:Y:S02]  /*116c0*/  USEL UR23, UR23, URZ, UP0 ;  /* 0x0000003f17177287 */ /* 0x000fe40008000000 */
[----:B------:R-:W-:Y:S01]  /*116d0*/  USEL UR25, UR25, URZ, UP1 ;  /* 0x0000003f19197287 */ /* 0x000fe20008800000 */
[----:B------:R-:W-:Y:S01]  /*116e0*/  UMOV UR8, 0x1 ;  /* 0x0000000100087882 */ /* 0x000fe20000000000 */
[----:B------:R-:W-:Y:S01]  /*116f0*/  UMOV UR26, UR16 ;  /* 0x00000010001a7c82 */ /* 0x000fe20008000000 */
[----:B------:R-:W-:Y:S09]  /*11700*/  @P0 BRA `(.L_x_27) ;  /* 0xffffff7400840947 */ /* 0x000ff2000383ffff */
.L_x_19:
[----:B------:R-:W-:-:S04]  /*11710*/  UISETP.NE.AND UP0, UPT, UR6, URZ, UPT ;  /* 0x0000003f0600728c */ /* 0x000fc8000bf05270 */
[----:B------:R-:W-:-:S06]  /*11720*/  USEL UR6, URZ, 0x1, !UP0 ;  /* 0x000000013f067887 */ /* 0x000fcc000c000000 */
[----:B------:R-:W-:-:S13]  /*11730*/  ISETP.NE.AND P0, PT, RZ, UR6, PT ;  /* 0x00000006ff007c0c */ /* 0x000fda000bf05270 */
[----:B------:R-:W-:Y:S05]  /*11740*/  @!P0 BRA `(.L_x_28) ;  /* 0x0000003800188947 */ /* 0x000fea0003800000 */
[----:B------:R1:W-:Y:S04]  /*11750*/  STL [R1+0x620], R41 ;  /* 0x0006202901007387 */ /* 0x0003e80000100800 */
[----:B-1----:R-:W3:Y:S04]  /*11760*/  LDL.LU R41, [R1] ;  /* 0x0000000001297983 */ /* 0x002ee80000300800 */
[----:B------:R1:W-:Y:S04]  /*11770*/  STL [R1+0x61c], R42 ;  /* 0x00061c2a01007387 */ /* 0x0003e80000100800 */
[----:B-1----:R-:W4:Y:S04]  /*11780*/  LDL.LU R42, [R1+0x4] ;  /* 0x00000400012a7983 */ /* 0x002f280000300800 */
[----:B------:R1:W-:Y:S04]  /*11790*/  STL [R1+0x618], R43 ;  /* 0x0006182b01007387 */ /* 0x0003e80000100800 */
[----:B-1----:R-:W2:Y:S04]  /*117a0*/  LDL.LU R43, [R1+0x8] ;  /* 0x00000800012b7983 */ /* 0x002ea80000300800 */
        /* <DEDUP_REMOVED lines=146> */
[----:B0-----:R-:W2:Y:S04]  /*120d0*/  LDL.LU R0, [R1+0x204] ;  /* 0x0002040001007983 */ /* 0x001ea80000300800 */
[----:B------:R0:W-:Y:S04]  /*120e0*/  STL [R1+0x4f0], R117 ;  /* 0x0004f07501007387 */ /* 0x0001e80000100800 */
        /* <DEDUP_REMOVED lines=68> */
[----:B0-----:R-:W2:Y:S01]  /*12530*/  LDL.LU R151, [R1+0x130] ;  /* 0x0001300001977983 */ /* 0x001ea20000300800 */
[----:B---3-5:R-:W-:Y:S01]  /*12540*/  FADD R2, R41, R2 ;  /* 0x0000000229027221 */ /* 0x028fe20000000000 */
[----:B----4-:R-:W-:Y:S01]  /*12550*/  FADD R3, R42, R3 ;  /* 0x000000032a037221 */ /* 0x010fe20000000000 */
[----:B--2---:R-:W-:Y:S01]  /*12560*/  FADD R4, R43, R4 ;  /* 0x000000042b047221 */ /* 0x004fe20000000000 */
[----:B------:R-:W2:Y:S01]  /*12570*/  LDL.LU R41, [R1+0x620] ;  /* 0x0006200001297983 */ /* 0x000ea20000300800 */
[----:B------:R-:W-:Y:S01]  /*12580*/  FADD R5, R44, R5 ;  /* 0x000000052c057221 */ /* 0x000fe20000000000 */
[----:B------:R-:W-:-:S02]  /*12590*/  FADD R6, R45, R6 ;  /* 0x000000062d067221 */ /* 0x000fc40000000000 */
[----:B------:R-:W3:Y:S01]  /*125a0*/  LDL.LU R42, [R1+0x61c] ;  /* 0x00061c00012a7983 */ /* 0x000ee20000300800 */
[----:B------:R-:W-:-:S03]  /*125b0*/  FADD R7, R46, R7 ;  /* 0x000000072e077221 */ /* 0x000fc60000000000 */
[----:B------:R-:W4:Y:S01]  /*125c0*/  LDL.LU R43, [R1+0x618] ;  /* 0x00061800012b7983 */ /* 0x000f220000300800 */
[----:B------:R-:W-:-:S03]  /*125d0*/  FADD R8, R47, R8 ;  /* 0x000000082f087221 */ /* 0x000fc60000000000 */
[----:B------:R-:W2:Y:S01]  /*125e0*/  LDL.LU R44, [R1+0x614] ;  /* 0x00061400012c7983 */ /* 0x000ea20000300800 */
[----:B------:R-:W-:-:S03]  /*125f0*/  FADD R9, R48, R9 ;  /* 0x0000000930097221 */ /* 0x000fc60000000000 */
        /* <DEDUP_REMOVED lines=133> */
[----:B------:R-:W-:Y:S01]  /*12e50*/  FADD R204, R115, R204 ;  /* 0x000000cc73cc7221 */ /* 0x000fe20000000000 */
[----:B------:R-:W-:Y:S02]  /*12e60*/  FADD R118, R119, R118 ;  /* 0x0000007677767221 */ /* 0x000fe40000000000 */
[----:B------:R-:W2:Y:S01]  /*12e70*/  LDL.LU R112, [R1+0x504] ;  /* 0x0005040001707983 */ /* 0x000ea20000300800 */
[----:B------:R-:W-:-:S03]  /*12e80*/  FADD R205, R116, R205 ;  /* 0x000000cd74cd7221 */ /* 0x000fc60000000000 */
[----:B------:R-:W2:Y:S01]  /*12e90*/  LDL.LU R113, [R1+0x500] ;  /* 0x0005000001717983 */ /* 0x000ea20000300800 */
[----:B------:R-:W-:-:S03]  /*12ea0*/  FADD R0, R117, R0 ;  /* 0x0000000075007221 */ /* 0x000fc60000000000 */
[----:B------:R-:W2:Y:S01]  /*12eb0*/  LDL.LU R114, [R1+0x4fc] ;  /* 0x0004fc0001727983 */ /* 0x000ea20000300800 */
[----:B------:R-:W-:-:S03]  /*12ec0*/  FADD R208, R149, R208 ;  /* 0x000000d095d07221 */ /* 0x000fc60000000000 */
[----:B------:R-:W2:Y:S04]  /*12ed0*/  LDL.LU R115, [R1+0x4f8] ;  /* 0x0004f80001737983 */ /* 0x000ea80000300800 */
[----:B------:R-:W2:Y:S01]  /*12ee0*/  LDL.LU R116, [R1+0x4f4] ;  /* 0x0004f40001747983 */ /* 0x000ea20000300800 */
[----:B------:R-:W-:Y:S01]  /*12ef0*/  FADD R207, R150, R207 ;  /* 0x000000cf96cf7221 */ /* 0x000fe20000000000 */
[----:B------:R-:W-:Y:S01]  /*12f00*/  FADD R206, R151, R206 ;  /* 0x000000ce97ce7221 */ /* 0x000fe20000000000 */
[----:B------:R-:W-:Y:S01]  /*12f10*/  FADD R237, R120, R237 ;  /* 0x000000ed78ed7221 */ /* 0x000fe20000000000 */
[----:B------:R-:W3:Y:S01]  /*12f20*/  LDL.LU R117, [R1+0x1b8] ;  /* 0x0001b80001757983 */ /* 0x000ee20000300800 */
[----:B------:R-:W-:Y:S01]  /*12f30*/  FADD R236, R121, R236 ;  /* 0x000000ec79ec7221 */ /* 0x000fe20000000000 */
[----:B------:R-:W-:Y:S01]  /*12f40*/  FADD R235, R122, R235 ;  /* 0x000000eb7aeb7221 */ /* 0x000fe20000000000 */
[----:B------:R-:W-:Y:S01]  /*12f50*/  FADD R234, R123, R234 ;  /* 0x000000ea7bea7221 */ /* 0x000fe20000000000 */
[----:B------:R-:W3:Y:S01]  /*12f60*/  LDL.LU R149, [R1+0x208] ;  /* 0x0002080001957983 */ /* 0x000ee20000300800 */
[----:B------:R-:W-:Y:S01]  /*12f70*/  FADD R233, R124, R233 ;  /* 0x000000e97ce97221 */ /* 0x000fe20000000000 */
[----:B------:R-:W-:Y:S01]  /*12f80*/  FADD R232, R125, R232 ;  /* 0x000000e87de87221 */ /* 0x000fe20000000000 */
[----:B------:R-:W-:Y:S01]  /*12f90*/  FADD R231, R126, R231 ;  /* 0x000000e77ee77221 */ /* 0x000fe20000000000 */
[----:B------:R0:W-:Y:S01]  /*12fa0*/  STL [R1+0x200], R118 ;  /* 0x0002007601007387 */ /* 0x0001e20000100800 */
[----:B------:R-:W-:Y:S01]  /*12fb0*/  FADD R230, R127, R230 ;  /* 0x000000e67fe67221 */ /* 0x000fe20000000000 */
        /* <DEDUP_REMOVED lines=8> */
[----:B0-----:R-:W4:Y:S01]  /*13040*/  LDL.LU R118, [R1+0x1bc] ;  /* 0x0001bc0001767983 */ /* 0x001f220000300800 */
[----:B------:R-:W-:Y:S01]  /*13050*/  FADD R215, R142, R215 ;  /* 0x000000d78ed77221 */ /* 0x000fe20000000000 */
[----:B------:R-:W-:Y:S01]  /*13060*/  FADD R224, R133, R224 ;  /* 0x000000e085e07221 */ /* 0x000fe20000000000 */
[----:B------:R-:W-:Y:S01]  /*13070*/  FADD R214, R143, R214 ;  /* 0x000000d68fd67221 */ /* 0x000fe20000000000 */
[----:B------:R0:W-:Y:S01]  /*13080*/  STL [R1+0x204], R0 ;  /* 0x0002040001007387 */ /* 0x0001e20000100800 */
[----:B------:R-:W-:Y:S01]  /*13090*/  FADD R223, R134, R223 ;  /* 0x000000df86df7221 */ /* 0x000fe20000000000 */
[----:B------:R-:W-:Y:S01]  /*130a0*/  FADD R213, R144, R213 ;  /* 0x000000d590d57221 */ /* 0x000fe20000000000 */
[----:B------:R-:W-:Y:S01]  /*130b0*/  FADD R222, R135, R222 ;  /* 0x000000de87de7221 */ /* 0x000fe20000000000 */
[----:B------:R-:W4:Y:S01]  /*130c0*/  LDL.LU R150, [R1+0x20c] ;  /* 0x00020c0001967983 */ /* 0x000f220000300800 */
[----:B------:R-:W-:Y:S01]  /*130d0*/  FADD R212, R145, R212 ;  /* 0x000000d491d47221 */ /* 0x000fe20000000000 */
[----:B------:R-:W-:Y:S01]  /*130e0*/  FADD R221, R136, R221 ;  /* 0x000000dd88dd7221 */ /* 0x000fe20000000000 */
[----:B------:R-:W-:Y:S01]  /*130f0*/  FADD R211, R146, R211 ;  /* 0x000000d392d37221 */ /* 0x000fe20000000000 */
[----:B------:R-:W2:Y:S01]  /*13100*/  LDL.LU R119, [R1+0x1c0] ;  /* 0x0001c00001777983 */ /* 0x000ea20000300800 */
[----:B------:R-:W-:Y:S01]  /*13110*/  FADD R220, R137, R220 ;  /* 0x000000dc89dc7221 */ /* 0x000fe20000000000 */
[----:B------:R-:W-:Y:S01]  /*13120*/  FADD R210, R147, R210 ;  /* 0x000000d293d27221 */ /* 0x000fe20000000000 */
[----:B------:R-:W-:Y:S01]  /*13130*/  FADD R219, R138, R219 ;  /* 0x000000db8adb7221 */ /* 0x000fe20000000000 */
[----:B------:R-:W2:Y:S01]  /*13140*/  LDL.LU R151, [R1+0x210] ;  /* 0x0002100001977983 */ /* 0x000ea20000300800 */
[----:B------:R-:W-:-:S03]  /*13150*/  FADD R209, R148, R209 ;  /* 0x000000d194d17221 */ /* 0x000fc60000000000 */
[----:B------:R-:W2:Y:S04]  /*13160*/  LDL.LU R120, [R1+0x1c4] ;  /* 0x0001c40001787983 */ /* 0x000ea80000300800 */
[----:B0-----:R-:W2:Y:S04]  /*13170*/  LDL.LU R0, [R1+0x214] ;  /* 0x0002140001007983 */ /* 0x001ea80000300800 */
        /* <DEDUP_REMOVED lines=28> */
[----:B---3--:R-:W-:-:S03]  /*13340*/  FADD R149, R117, R149 ;  /* 0x0000009575957221 */ /* 0x008fc60000000000 */
[----:B------:R-:W3:Y:S04]  /*13350*/  LDL.LU R117, [R1+0x4f0] ;  /* 0x0004f00001757983 */ /* 0x000ee80000300800 */
[----:B------:R0:W-:Y:S04]  /*13360*/  STL [R1+0x208], R149 ;  /* 0x0002089501007387 */ /* 0x0001e80000100800 */
[----:B0-----:R-:W3:Y:S01]  /*13370*/  LDL.LU R149, [R1+0x250] ;  /* 0x0002500001957983 */ /* 0x001ee20000300800 */
[----:B----4-:R-:W-:-:S03]  /*13380*/  FADD R150, R118, R150 ;  /* 0x0000009676967221 */ /* 0x010fc60000000000 */
[----:B------:R-:W4:Y:S04]  /*13390*/  LDL.LU R118, [R1+0x4ec] ;  /* 0x0004ec0001767983 */ /* 0x000f280000300800 */
[----:B------:R0:W-:Y:S01]  /*133a0*/  STL [R1+0x20c], R150 ;  /* 0x00020c9601007387 */ /* 0x0001e20000100800 */
[----:B--2---:R-:W-:-:S03]  /*133b0*/  FADD R151, R119, R151 ;  /* 0x0000009777977221 */ /* 0x004fc60000000000 */
[----:B0-----:R-:W2:Y:S04]  /*133c0*/  LDL.LU R150, [R1+0x254] ;  /* 0x0002540001967983 */ /* 0x001ea80000300800 */
[----:B------:R-:W4:Y:S04]  /*133d0*/  LDL.LU R119, [R1+0x4e8] ;  /* 0x0004e80001777983 */ /* 0x000f280000300800 */
[----:B------:R0:W-:Y:S04]  /*133e0*/  STL [R1+0x210], R151 ;  /* 0x0002109701007387 */ /* 0x0001e80000100800 */
[----:B0-----:R-:W4:Y:S01]  /*133f0*/  LDL.LU R151, [R1+0x258] ;  /* 0x0002580001977983 */ /* 0x001f220000300800 */
[----:B------:R-:W-:Y:S01]  /*13400*/  FADD R0, R120, R0 ;  /* 0x0000000078007221 */ /* 0x000fe20000000000 */
[----:B------:R-:W-:-:S02]  /*13410*/  FADD R122, R121, R122 ;  /* 0x0000007a797a7221 */ /* 0x000fc40000000000 */
[----:B------:R-:W4:Y:S01]  /*13420*/  LDL.LU R120, [R1+0x4e4] ;  /* 0x0004e40001787983 */ /* 0x000f220000300800 */
[----:B------:R-:W-:-:S03]  /*13430*/  FADD R124, R123, R124 ;  /* 0x0000007c7b7c7221 */ /* 0x000fc60000000000 */
[----:B------:R0:W-:Y:S01]  /*13440*/  STL [R1+0x214], R0 ;  /* 0x0002140001007387 */ /* 0x0001e20000100800 */
[----:B------:R-:W-:-:S03]  /*13450*/  FADD R126, R125, R126 ;  /* 0x0000007e7d7e7221 */ /* 0x000fc60000000000 */
[----:B0-----:R-:W4:Y:S04]  /*13460*/  LDL.LU R0, [R1+0x25c] ;  /* 0x00025c0001007983 */ /* 0x001f280000300800 */
[----:B------:R-:W4:Y:S04]  /*13470*/  LDL.LU R121, [R1+0x4e0] ;  /* 0x0004e00001797983 */ /* 0x000f280000300800 */
[----:B------:R0:W-:Y:S01]  /*13480*/  STL [R1+0x218], R122 ;  /* 0x0002187a01007387 */ /* 0x0001e20000100800 */
[----:B------:R-:W-:Y:S01]  /*13490*/  FADD R128, R127, R128 ;  /* 0x000000807f807221 */ /* 0x000fe20000000000 */
[----:B------:R-:W-:-:S02]  /*134a0*/  FADD R139, R129, R139 ;  /* 0x0000008b818b7221 */ /* 0x000fc40000000000 */
[----:B0-----:R-:W4:Y:S04]  /*134b0*/  LDL.LU R122, [R1+0x4dc] ;  /* 0x0004dc00017a7983 */ /* 0x001f280000300800 */
[----:B------:R-:W4:Y:S04]  /*134c0*/  LDL.LU R123, [R1+0x4d8] ;  /* 0x0004d800017b7983 */ /* 0x000f280000300800 */
[----:B------:R0:W-:Y:S01]  /*134d0*/  STL [R1+0x21c], R124 ;  /* 0x00021c7c01007387 */ /* 0x0001e20000100800 */
[----:B------:R-:W-:-:S03]  /*134e0*/  FADD R140, R130, R140 ;  /* 0x0000008c828c7221 */ /* 0x000fc60000000000 */
        /* <DEDUP_REMOVED lines=34> */
[----:B------:R0:W-:Y:S04]  /*13710*/  STL [R1+0x240], R145 ;  /* 0x0002409101007387 */ /* 0x0001e80000100800 */
[----:B0-----:R-:W4:Y:S04]  /*13720*/  LDL.LU R145, [R1+0x278] ;  /* 0x0002780001917983 */ /* 0x001f280000300800 */
[----:B------:R-:W4:Y:S04]  /*13730*/  LDL.LU R136, [R1+0x4a4] ;  /* 0x0004a40001887983 */ /* 0x000f280000300800 */
[----:B------:R0:W-:Y:S04]  /*13740*/  STL [R1+0x244], R146 ;  /* 0x0002449201007387 */ /* 0x0001e80000100800 */
[----:B0-----:R-:W4:Y:S04]  /*13750*/  LDL.LU R146, [R1+0x27c] ;  /* 0x00027c0001927983 */ /* 0x001f280000300800 */
[----:B------:R-:W4:Y:S04]  /*13760*/  LDL.LU R137, [R1+0x4a0] ;  /* 0x0004a00001897983 */ /* 0x000f280000300800 */
[----:B------:R0:W-:Y:S04]  /*13770*/  STL [R1+0x248], R147 ;  /* 0x0002489301007387 */ /* 0x0001e80000100800 */
[----:B0-----:R-:W4:Y:S04]  /*13780*/  LDL.LU R147, [R1+0x280] ;  /* 0x0002800001937983 */ /* 0x001f280000300800 */
[----:B------:R-:W4:Y:S01]  /*13790*/  LDL.LU R138, [R1+0x49c] ;  /* 0x00049c00018a7983 */ /* 0x000f220000300800 */
[----:B---3--:R-:W-:-:S03]  /*137a0*/  FADD R149, R24, R149 ;  /* 0x0000009518957221 */ /* 0x008fc60000000000 */
[----:B------:R0:W-:Y:S04]  /*137b0*/  STL [R1+0x24c], R148 ;  /* 0x00024c9401007387 */ /* 0x0001e80000100800 */
[----:B0-----:R-:W3:Y:S04]  /*137c0*/  LDL.LU R148, [R1+0x284] ;  /* 0x0002840001947983 */ /* 0x001ee80000300800 */
[----:B------:R0:W-:Y:S01]  /*137d0*/  STL [R1+0x250], R149 ;  /* 0x0002509501007387 */ /* 0x0001e20000100800 */
[----:B--2---:R-:W-:-:S03]  /*137e0*/  FADD R150, R25, R150 ;  /* 0x0000009619967221 */ /* 0x004fc60000000000 */
[----:B0-----:R-:W2:Y:S04]  /*137f0*/  LDL.LU R149, [R1+0x288] ;  /* 0x0002880001957983 */ /* 0x001ea80000300800 */
[----:B------:R0:W-:Y:S04]  /*13800*/  STL [R1+0x254], R150 ;  /* 0x0002549601007387 */ /* 0x0001e80000100800 */
[----:B0-----:R-:W2:Y:S01]  /*13810*/  LDL.LU R150, [R1+0x28c] ;  /* 0x00028c0001967983 */ /* 0x001ea20000300800 */
[----:B----4-:R-:W-:-:S05]  /*13820*/  FADD R151, R26, R151 ;  /* 0x000000971a977221 */ /* 0x010fca0000000000 */
[----:B------:R0:W-:Y:S04]  /*13830*/  STL [R1+0x258], R151 ;  /* 0x0002589701007387 */ /* 0x0001e80000100800 */
[----:B0-----:R-:W4:Y:S01]  /*13840*/  LDL.LU R151, [R1+0x290] ;  /* 0x0002900001977983 */ /* 0x001f220000300800 */
[----:B------:R-:W-:-:S03]  /*13850*/  FADD R0, R27, R0 ;  /* 0x000000001b007221 */ /* 0x000fc60000000000 */
[----:B------:R-:W4:Y:S04]  /*13860*/  LDL.LU R27, [R1+0x2c8] ;  /* 0x0002c800011b7983 */ /* 0x000f280000300800 */
[----:B------:R-:W4:Y:S04]  /*13870*/  LDL.LU R26, [R1+0x2cc] ;  /* 0x0002cc00011a7983 */ /* 0x000f280000300800 */
[----:B------:R-:W4:Y:S04]  /*13880*/  LDL.LU R25, [R1+0x2d0] ;  /* 0x0002d00001197983 */ /* 0x000f280000300800 */
[----:B------:R0:W-:Y:S04]  /*13890*/  STL [R1+0x25c], R0 ;  /* 0x00025c0001007387 */ /* 0x0001e80000100800 */
[----:B------:R-:W4:Y:S04]  /*138a0*/  LDL.LU R24, [R1+0x2d4] ;  /* 0x0002d40001187983 */ /* 0x000f280000300800 */
[----:B0-----:R-:W4:Y:S01]  /*138b0*/  LDL.LU R0, [R1+0x2d8] ;  /* 0x0002d80001007983 */ /* 0x001f220000300800 */
[----:B------:R-:W-:-:S05]  /*138c0*/  FADD R139, R28, R139 ;  /* 0x0000008b1c8b7221 */ /* 0x000fca0000000000 */
[----:B------:R0:W-:Y:S04]  /*138d0*/  STL [R1+0x260], R139 ;  /* 0x0002608b01007387 */ /* 0x0001e80000100800 */
[----:B0-----:R-:W4:Y:S01]  /*138e0*/  LDL.LU R139, [R1+0x498] ;  /* 0x00049800018b7983 */ /* 0x001f220000300800 */
[----:B------:R-:W-:-:S03]  /*138f0*/  FADD R140, R29, R140 ;  /* 0x0000008c1d8c7221 */ /* 0x000fc60000000000 */
[----:B------:R-:W4:Y:S04]  /*13900*/  LDL.LU R28, [R1+0x2c4] ;  /* 0x0002c400011c7983 */ /* 0x000f280000300800 */
        /* <DEDUP_REMOVED lines=30> */
[----:B---3--:R-:W-:-:S03]  /*13af0*/  FADD R148, R37, R148 ;  /* 0x0000009425947221 */ /* 0x008fc60000000000 */
[----:B------:R-:W3:Y:S04]  /*13b00*/  LDL.LU R36, [R1+0x2a4] ;  /* 0x0002a40001247983 */ /* 0x000ee80000300800 */
[----:B------:R0:W-:Y:S01]  /*13b10*/  STL [R1+0x284], R148 ;  /* 0x0002849401007387 */ /* 0x0001e20000100800 */
[----:B--2---:R-:W-:-:S03]  /*13b20*/  FADD R149, R38, R149 ;  /* 0x0000009526957221 */ /* 0x004fc60000000000 */
[----:B0-----:R-:W2:Y:S04]  /*13b30*/  LDL.LU R148, [R1+0x474] ;  /* 0x0004740001947983 */ /* 0x001ea80000300800 */
[----:B------:R-:W2:Y:S04]  /*13b40*/  LDL.LU R37, [R1+0x2a0] ;  /* 0x0002a00001257983 */ /* 0x000ea80000300800 */
[----:B------:R0:W-:Y:S01]  /*13b50*/  STL [R1+0x288], R149 ;  /* 0x0002889501007387 */ /* 0x0001e20000100800 */
[----:B------:R-:W-:-:S03]  /*13b60*/  FADD R150, R39, R150 ;  /* 0x0000009627967221 */ /* 0x000fc60000000000 */
[----:B0-----:R-:W2:Y:S04]  /*13b70*/  LDL.LU R149, [R1+0x470] ;  /* 0x0004700001957983 */ /* 0x001ea80000300800 */
[----:B------:R-:W2:Y:S04]  /*13b80*/  LDL.LU R38, [R1+0x29c] ;  /* 0x00029c0001267983 */ /* 0x000ea80000300800 */
[----:B------:R0:W-:Y:S01]  /*13b90*/  STL [R1+0x28c], R150 ;  /* 0x00028c9601007387 */ /* 0x0001e20000100800 */
[----:B----4-:R-:W-:-:S03]  /*13ba0*/  FADD R151, R40, R151 ;  /* 0x0000009728977221 */ /* 0x010fc60000000000 */
[----:B0-----:R-:W4:Y:S04]  /*13bb0*/  LDL.LU R150, [R1+0x46c] ;  /* 0x00046c0001967983 */ /* 0x001f280000300800 */
[----:B------:R-:W4:Y:S04]  /*13bc0*/  LDL.LU R39, [R1+0x298] ;  /* 0x0002980001277983 */ /* 0x000f280000300800 */
[----:B------:R0:W-:Y:S04]  /*13bd0*/  STL [R1+0x290], R151 ;  /* 0x0002909701007387 */ /* 0x0001e80000100800 */
[----:B0-----:R-:W4:Y:S04]  /*13be0*/  LDL.LU R151, [R1+0x468] ;  /* 0x0004680001977983 */ /* 0x001f280000300800 */
[----:B------:R-:W4:Y:S01]  /*13bf0*/  LDL.LU R40, [R1+0x294] ;  /* 0x0002940001287983 */ /* 0x000f220000300800 */
        /* <DEDUP_REMOVED lines=13> */
[----:B---3--:R-:W-:Y:S01]  /*13cd0*/  FADD R36, R45, R36 ;  /* 0x000000242d247221 */ /* 0x008fe20000000000 */
[----:B--2---:R-:W-:Y:S01]  /*13ce0*/  FADD R37, R44, R37 ;  /* 0x000000252c257221 */ /* 0x004fe20000000000 */
[----:B------:R-:W-:Y:S01]  /*13cf0*/  FADD R38, R43, R38 ;  /* 0x000000262b267221 */ /* 0x000fe20000000000 */
[----:B----4-:R-:W-:Y:S01]  /*13d00*/  FADD R39, R42, R39 ;  /* 0x000000272a277221 */ /* 0x010fe20000000000 */
[----:B------:R-:W-:-:S05]  /*13d10*/  FADD R40, R41, R40 ;  /* 0x0000002829287221 */ /* 0x000fca0000000000 */
[----:B------:R0:W-:Y:S04]  /*13d20*/  STL [R1+0x294], R40 ;  /* 0x0002942801007387 */ /* 0x0001e80000100800 */
        /* <DEDUP_REMOVED lines=14> */
[----:B------:R-:W4:Y:S04]  /*13e10*/  LDL.LU R53, [R1+0x2dc] ;  /* 0x0002dc0001357983 */ /* 0x000f280000300800 */
[----:B------:R4:W-:Y:S04]  /*13e20*/  STL [R1+0x2d0], R25 ;  /* 0x0002d01901007387 */ /* 0x0009e80000100800 */
[----:B------:R-:W4:Y:S04]  /*13e30*/  LDL.LU R52, [R1+0x2e0] ;  /* 0x0002e00001347983 */ /* 0x000f280000300800 */
[----:B------:R4:W-:Y:S04]  /*13e40*/  STL [R1+0x2d4], R24 ;  /* 0x0002d41801007387 */ /* 0x0009e80000100800 */
        /* <DEDUP_REMOVED lines=14> */
[----:B--2---:R-:W2:Y:S04]  /*13f30*/  LDL.LU R38, [R1+0x318] ;  /* 0x0003180001267983 */ /* 0x004ea80000300800 */
        /* <DEDUP_REMOVED lines=14> */
[----:B------:R-:W4:Y:S01]  /*14020*/  LDL.LU R0, [R1+0x354] ;  /* 0x0003540001007983 */ /* 0x000f220000300800 */
[----:B------:R-:W-:Y:S01]  /*14030*/  FADD R53, R59, R53 ;  /* 0x000000353b357221 */ /* 0x000fe20000000000 */
        /* <DEDUP_REMOVED lines=242> */
[----:B------:R-:W-:Y:S01]  /*14f60*/  FADD R24, R150, R24 ;  /* 0x0000001896187221 */ /* 0x000fe20000000000 */
[----:B------:R-:W-:-:S05]  /*14f70*/  FADD R0, R0, R151 ;  /* 0x0000009700007221 */ /* 0x000fca0000000000 */
[----:B------:R1:W-:Y:S04]  /*14f80*/  STL [R1+0x44c], R0 ;  /* 0x00044c0001007387 */ /* 0x0003e80000100800 */
[----:B------:R1:W-:Y:S04]  /*14f90*/  STL [R1+0x444], R25 ;  /* 0x0004441901007387 */ /* 0x0003e80000100800 */
[----:B------:R1:W-:Y:S02]  /*14fa0*/  STL [R1+0x448], R24 ;  /* 0x0004481801007387 */ /* 0x0003e40000100800 */
.L_x_28:
[----:B01----:R-:W0:Y:S02]  /*14fb0*/  LDC R0, c[0x0][0x28c] ;  /* 0x0000a300ff007b82 */ /* 0x003e240000000800 */
[----:B0-----:R-:W-:-:S13]  /*14fc0*/  ISETP.GE.AND P0, PT, R0, 0x1, PT ;  /* 0x000000010000780c */ /* 0x001fda0003f06270 */
[----:B------:R-:W-:Y:S05]  /*14fd0*/  @!P0 BRA `(.L_x_29) ;  /* 0x0000000000408947 */ /* 0x000fea0003800000 */
[----:B------:R-:W-:-:S06]  /*14fe0*/  UISETP.NE.AND UP0, UPT, UR22, 0x3, UPT ;  /* 0x000000031600788c */ /* 0x000fcc000bf05270 */
[----:B------:R-:W-:-:S13]  /*14ff0*/  PLOP3.LUT P0, PT, PT, PT, UP0, 0x80, 0x0 ;  /* 0x000000000000781c */ /* 0x000fda0003f0f008 */
[----:B------:R-:W-:Y:S05]  /*15000*/  @!P0 BRA `(.L_x_30) ;  /* 0x0000000000048947 */ /* 0x000fea0003800000 */
[----:B------:R-:W-:Y:S01]  /*15010*/  BPT.TRAP 0x1 ;  /* 0x000000040000795c */ /* 0x000fe20000300000 */
.L_x_30:
[----:B------:R-:W-:-:S04]  /*15020*/  UISETP.LT.AND UP0, UPT, UR10, 0x1, UPT ;  /* 0x000000010a00788c */ /* 0x000fc8000bf01270 */
[----:B------:R-:W-:Y:S02]  /*15030*/  USEL UR6, UR10, 0x1, UP0 ;  /* 0x000000010a067887 */ /* 0x000fe40008000000 */
[----:B------:R-:W-:Y:S02]  /*15040*/  UISETP.GT.U32.AND UP0, UPT, UR13, 0x1, UPT ;  /* 0x000000010d00788c */ /* 0x000fe4000bf04070 */
[----:B------:R-:W-:-:S04]  /*15050*/  UIADD3 UR6, UR5, UR10, -UR6 ;  /* 0x0000000a05067290 */ /* 0x000fc8000fffe806 */
[----:B------:R-:W-:Y:S01]  /*15060*/  USHF.L.U32 UR6, UR6, 0x3, URZ ;  /* 0x0000000306067899 */ /* 0x000fe2000800063f */
[----:B------:R-:W-:-:S03]  /*15070*/  PLOP3.LUT P0, PT, PT, PT, UP0, 0x80, 0x0 ;  /* 0x000000000000781c */ /* 0x000fc60003f0f008 */
[----:B------:R-:W-:-:S04]  /*15080*/  ULOP3.LUT UR6, UR6, 0x8, URZ, 0xc0, !UPT ;  /* 0x0000000806067892 */ /* 0x000fc8000f8ec03f */
[----:B------:R-:W-:-:S04]  /*15090*/  UIADD3 UR6, UR12, 0x10, UR6 ;  /* 0x000000100c067890 */ /* 0x000fc8000fffe006 */
[----:B------:R-:W-:-:S09]  /*150a0*/  UPRMT UR6, URZ, 0x654, UR6 ;  /* 0x000006543f067896 */ /* 0x000fd20008000006 */
[----:B------:R-:W-:Y:S01]  /*150b0*/  SYNCS.ARRIVE.TRANS64.RED.A1T0 RZ, [UR6], RZ ;  /* 0x000000ffffff79a7 */ /* 0x000fe20008100406 */
[----:B------:R-:W-:Y:S05]  /*150c0*/  @P0 BRA `(.L_x_29) ;  /* 0x0000000000040947 */ /* 0x000fea0003800000 */
[----:B------:R-:W-:Y:S01]  /*150d0*/  BPT.TRAP 0x1 ;  /* 0x000000040000795c */ /* 0x000fe20000300000 */
.L_x_29:
[----:B------:R-:W3:Y:S01]  /*150e0*/  LDL.LU R27, [R1+0x458] ;  /* 0x00045800011b7983 */ /* 0x000ee20000300800 */
[----:B------:R-:W0:Y:S01]  /*150f0*/  LDC R24, c[0x0][0x288] ;  /* 0x0000a200ff187b82 */ /* 0x000e220000000800 */
[----:B------:R-:W-:Y:S02]  /*15100*/  ULDC UR6, c[0x0][0x284] ;  /* 0x0000a10000067ab9 */ /* 0x000fe40000000800 */
[----:B------:R-:W4:Y:S01]  /*15110*/  LDL.LU R26, [R1+0x45c] ;  /* 0x00045c00011a7983 */ /* 0x000f220000300800 */
[----:B------:R-:W1:Y:S02]  /*15120*/  S2R R25, SR_TID.X ;  /* 0x0000000000197919 */ /* 0x000e640000002100 */
[C---:B-1----:R-:W-:Y:S02]  /*15130*/  LOP3.LUT R0, R25.reuse, 0x3, RZ, 0xc0, !PT ;  /* 0x0000000319007812 */ /* 0x042fe400078ec0ff */
[----:B------:R-:W-:Y:S01]  /*15140*/  SHF.R.U32.HI R30, RZ, 0x7, R25 ;  /* 0x00000007ff1e7819 */ /* 0x000fe20000011619 */
[----:B------:R-:W-:-:S02]  /*15150*/  IMAD.SHL.U32 R29, R25, 0x2, RZ ;  /* 0x00000002191d7824 */ /* 0x000fc400078e00ff */
[----:B0-----:R-:W-:Y:S01]  /*15160*/  IMAD R0, R0, -0x2, R24 ;  /* 0xfffffffe00007824 */ /* 0x001fe200078e0218 */
[----:B------:R-:W-:-:S05]  /*15170*/  LOP3.LUT R30, R30, 0x1, RZ, 0xc0, !PT ;  /* 0x000000011e1e7812 */ /* 0x000fca00078ec0ff */
[----:B------:R-:W-:Y:S02]  /*15180*/  IMAD.SHL.U32 R31, R30, 0x40, RZ ;  /* 0x000000401e1f7824 */ /* 0x000fe400078e00ff */
[----:B------:R-:W-:Y:S02]  /*15190*/  IMAD.MOV.U32 R37, RZ, RZ, -0x1 ;  /* 0xffffffffff257424 */ /* 0x000fe400078e00ff */
[----:B---3--:R-:W-:-:S05]  /*151a0*/  IMAD.SHL.U32 R28, R27, 0x200, RZ ;  /* 0x000002001b1c7824 */ /* 0x008fca00078e00ff */
[----:B------:R-:W-:Y:S02]  /*151b0*/  ISETP.GE.AND P0, PT, R28, R24, PT ;  /* 0x000000181c00720c */ /* 0x000fe40003f06270 */
[----:B------:R-:W-:Y:S02]  /*151c0*/  SHF.R.U32.HI R24, RZ, 0x2, R25 ;  /* 0x00000002ff187819 */ /* 0x000fe40000011619 */
[----:B------:R-:W-:Y:S02]  /*151d0*/  LOP3.LUT R25, R25, 0x60, RZ, 0xc0, !PT ;  /* 0x0000006019197812 */ /* 0x000fe400078ec0ff */
[----:B------:R-:W-:Y:S02]  /*151e0*/  LOP3.LUT R24, R24, 0x7, RZ, 0xc0, !PT ;  /* 0x0000000718187812 */ /* 0x000fe400078ec0ff */
[----:B------:R-:W-:Y:S02]  /*151f0*/  SHF.R.U32.HI R25, RZ, 0x1, R25 ;  /* 0x00000001ff197819 */ /* 0x000fe40000011619 */
[----:B------:R-:W-:-:S02]  /*15200*/  LOP3.LUT R31, R31, 0x40, R24, 0xe2, !PT ;  /* 0x000000401f1f7812 */ /* 0x000fc400078ee218 */
[----:B------:R-:W-:-:S05]  /*15210*/  IADD3 R24, RZ, -R25, -R24 ;  /* 0x80000019ff187210 */ /* 0x000fca0007ffe818 */
[----:B------:R-:W-:Y:S02]  /*15220*/  IMAD R30, R30, -0x40, R24 ;  /* 0xffffffc01e1e7824 */ /* 0x000fe400078e0218 */
[----:B----4-:R-:W-:-:S05]  /*15230*/  IMAD.SHL.U32 R24, R26, 0x80, RZ ;  /* 0x000000801a187824 */ /* 0x010fca00078e00ff */
[----:B------:R-:W-:Y:S01]  /*15240*/  ISETP.GE.OR P0, PT, R24, UR6, P0 ;  /* 0x0000000618007c0c */ /* 0x000fe20008706670 */
[----:B------:R-:W-:Y:S01]  /*15250*/  IMAD.WIDE R32, R26, 0x80, RZ ;  /* 0x000000801a207825 */ /* 0x000fe200078e02ff */
[----:B------:R-:W-:-:S03]  /*15260*/  IADD3 R30, -R24, UR6, R30 ;  /* 0x00000006181e7c10 */ /* 0x000fc6000fffe11e */
[----:B------:R-:W-:Y:S01]  /*15270*/  IMAD.IADD R0, R0, 0x1, -R28 ;  /* 0x0000000100007824 */ /* 0x000fe200078e0a1c */
[----:B------:R-:W-:Y:S02]  /*15280*/  LOP3.LUT R28, R28, 0x6, R29, 0xf8, !PT ;  /* 0x000000061c1c7812 */ /* 0x000fe400078ef81d */
[----:B------:R-:W-:-:S05]  /*15290*/  LOP3.LUT R31, R32, R31, R25, 0xfe, !PT ;  /* 0x0000001f201f7212 */ /* 0x000fca00078efe19 */
[----:B------:R-:W-:Y:S05]  /*152a0*/  @P0 BRA `(.L_x_31) ;  /* 0x00000134005c0947 */ /* 0x000fea0003800000 */
[----:B------:R-:W0:Y:S01]  /*152b0*/  LDC.64 R26, c[0x0][0x5c8] ;  /* 0x00017200ff1a7b82 */ /* 0x000e220000000a00 */
[----:B------:R-:W-:Y:S01]  /*152c0*/  USHF.R.S32.HI UR8, URZ, 0x1f, UR9 ;  /* 0x0000001f3f087899 */ /* 0x000fe20008011409 */
[--C-:B------:R-:W-:Y:S01]  /*152d0*/  SHF.R.S32.HI R29, RZ, 0x1f, R28.reuse ;  /* 0x0000001fff1d7819 */ /* 0x100fe2000001141c */
[----:B------:R-:W-:Y:S01]  /*152e0*/  ULDC.64 UR16, c[0x0][0x5d0] ;  /* 0x0001740000107ab9 */ /* 0x000fe20000000a00 */
[----:B------:R-:W-:Y:S01]  /*152f0*/  BSSY B0, `(.L_x_31) ;  /* 0x0001352000007945 */ /* 0x000fe20003800000 */
[----:B------:R-:W-:Y:S02]  /*15300*/  UIMAD UR6, UR8, UR16, URZ ;  /* 0x00000010080672a4 */ /* 0x000fe4000f8e023f */
[----:B------:R-:W-:Y:S02]  /*15310*/  IMAD.U32 R24, RZ, RZ, UR16 ;  /* 0x00000010ff187e24 */ /* 0x000fe4000f8e00ff */
[----:B------:R-:W-:Y:S02]  /*15320*/  UIMAD UR6, UR9, UR17, UR6 ;  /* 0x00000011090672a4 */ /* 0x000fe4000f8e0206 */
[----:B------:R-:W-:-:S04]  /*15330*/  IMAD.WIDE.U32 R24, R24, UR9, R28 ;  /* 0x0000000918187c25 */ /* 0x000fc8000f8e001c */
[----:B------:R-:W-:Y:S01]  /*15340*/  VIADD R25, R25, UR6 ;  /* 0x0000000619197c36 */ /* 0x000fe20008000000 */
[----:B------:R-:W-:Y:S01]  /*15350*/  ULDC.64 UR6, c[0x0][0x5c0] ;  /* 0x0001700000067ab9 */ /* 0x000fe20000000a00 */
[----:B0-----:R-:W-:-:S04]  /*15360*/  IMAD R34, R33, R26, RZ ;  /* 0x0000001a21227224 */ /* 0x001fc800078e02ff */
[C---:B------:R-:W-:Y:S02]  /*15370*/  IMAD R36, R31.reuse, R27, R34 ;  /* 0x0000001b1f247224 */ /* 0x040fe400078e0222 */
[----:B------:R-:W-:-:S04]  /*15380*/  IMAD.WIDE.U32 R34, R31, R26, R24 ;  /* 0x0000001a1f227225 */ /* 0x000fc800078e0018 */
[----:B------:R-:W-:Y:S01]  /*15390*/  IMAD.IADD R25, R35, 0x1, R36 ;  /* 0x0000000123197824 */ /* 0x000fe200078e0224 */
[----:B------:R-:W-:Y:S02]  /*153a0*/  IADD3 R24, P1, R34, UR6, RZ ;  /* 0x0000000622187c10 */ /* 0x000fe4000ff3e0ff */
[----:B------:R-:W-:-:S04]  /*153b0*/  LEA R34, P0, R26, R34, 0x3 ;  /* 0x000000221a227211 */ /* 0x000fc800078018ff */
[----:B------:R-:W-:Y:S02]  /*153c0*/  LEA.HI.X R27, R26, R25, R27, 0x3, P0 ;  /* 0x000000191a1b7211 */ /* 0x000fe400000f1c1b */
[----:B------:R-:W-:Y:S02]  /*153d0*/  FSETP.NEU.AND P0, PT, RZ, UR21, PT ;  /* 0x00000015ff007c0b */ /* 0x000fe4000bf0d000 */
[----:B------:R-:W-:Y:S02]  /*153e0*/  IADD3 R26, P2, R34, UR6, RZ ;  /* 0x00000006221a7c10 */ /* 0x000fe4000ff5e0ff */
[----:B------:R-:W-:Y:S02]  /*153f0*/  IADD3.X R25, R25, UR7, RZ, P1, !PT ;  /* 0x0000000719197c10 */ /* 0x000fe40008ffe4ff */
[----:B------:R-:W-:-:S07]  /*15400*/  IADD3.X R27, R27, UR7, RZ, P2, !PT ;  /* 0x000000071b1b7c10 */ /* 0x000fce00097fe4ff */
[----:B------:R-:W-:Y:S05]  /*15410*/  @!P0 BRA `(.L_x_32) ;  /* 0x000000e000ac8947 */ /* 0x000fea0003800000 */
[----:B------:R-:W-:Y:S01]  /*15420*/  ULDC.64 UR6, c[0x0][0x5b8] ;  /* 0x00016e0000067ab9 */ /* 0x000fe20000000a00 */
[----:B------:R-:W-:Y:S01]  /*15430*/  BSSY B1, `(.L_x_33) ;  /* 0x0000013000017945 */ /* 0x000fe20003800000 */
[----:B------:R-:W-:Y:S01]  /*15440*/  IMAD.U32 R34, RZ, RZ, UR6 ;  /* 0x00000006ff227e24 */ /* 0x000fe2000f8e00ff */
[----:B------:R-:W-:-:S03]  /*15450*/  UIMAD UR6, UR8, UR6, URZ ;  /* 0x00000006080672a4 */ /* 0x000fc6000f8e023f */
[----:B------:R-:W-:Y:S01]  /*15460*/  IMAD.WIDE.U32 R28, R34, UR9, R28 ;  /* 0x00000009221c7c25 */ /* 0x000fe2000f8e001c */
[----:B------:R-:W-:-:S03]  /*15470*/  UIMAD UR6, UR9, UR7, UR6 ;  /* 0x00000007090672a4 */ /* 0x000fc6000f8e0206 */
[----:B------:R-:W-:Y:S01]  /*15480*/  IMAD.MOV.U32 R34, RZ, RZ, R28 ;  /* 0x000000ffff227224 */ /* 0x000fe200078e001c */
[----:B------:R-:W-:Y:S02]  /*15490*/  ULDC.64 UR8, c[0x0][0x5a8] ;  /* 0x00016a0000087ab9 */ /* 0x000fe40000000a00 */
[----:B------:R-:W-:Y:S01]  /*154a0*/  VIADD R35, R29, UR6 ;  /* 0x000000061d237c36 */ /* 0x000fe20008000000 */
[----:B------:R-:W-:Y:S02]  /*154b0*/  ULDC.64 UR6, c[0x0][0x5b0] ;  /* 0x00016c0000067ab9 */ /* 0x000fe40000000a00 */
[----:B------:R-:W-:Y:S02]  /*154c0*/  IMAD R36, R33, UR6, RZ ;  /* 0x0000000621247c24 */ /* 0x000fe4000f8e02ff */
[----:B------:R-:W-:-:S04]  /*154d0*/  IMAD.WIDE.U32 R28, R31, UR6, R34 ;  /* 0x000000061f1c7c25 */ /* 0x000fc8000f8e0022 */
[----:B------:R-:W-:Y:S01]  /*154e0*/  IMAD R36, R31, UR7, R36 ;  /* 0x000000071f247c24 */ /* 0x000fe2000f8e0224 */
[----:B------:R-:W-:-:S04]  /*154f0*/  IADD3 R28, P0, R28, UR8, RZ ;  /* 0x000000081c1c7c10 */ /* 0x000fc8000ff1e0ff */
[--C-:B------:R-:W-:Y:S02]  /*15500*/  IADD3.X R29, R29, UR9, R36.reuse, P0, !PT ;  /* 0x000000091d1d7c10 */ /* 0x100fe400087fe424 */
[----:B------:R-:W-:Y:S02]  /*15510*/  ISETP.GE.AND P0, PT, R0, 0x1, PT ;  /* 0x000000010000780c */ /* 0x000fe40003f06270 */
[----:B------:R-:W-:Y:S02]  /*15520*/  PRMT R36, RZ, 0x7610, R36 ;  /* 0x00007610ff247816 */ /* 0x000fe40000000024 */
[----:B------:R-:W-:-:S13]  /*15530*/  ISETP.LT.OR P1, PT, R30, 0x1, !P0 ;  /* 0x000000011e00780c */ /* 0x000fda0004721670 */
[----:B------:R-:W-:Y:S05]  /*15540*/  @P1 BRA `(.L_x_34) ;  /* 0x0000000000041947 */ /* 0x000fea0003800000 */
[----:B------:R0:W5:Y:S02]  /*15550*/  LDG.E.U8 R36, desc[UR14][R28.64] ;  /* 0x0000000e1c247981 */ /* 0x000164000c1e1100 */
.L_x_34:
[----:B------:R-:W-:Y:S05]  /*15560*/  BSYNC B1 ;  /* 0x0000000000017941 */ /* 0x000fea0003800000 */
.L_x_33:
[----:B-----5:R-:W-:Y:S01]  /*15570*/  LOP3.LUT R36, R36, 0xff, RZ, 0xc0, !PT ;  /* 0x000000ff24247812 */ /* 0x020fe200078ec0ff */
[----:B------:R-:W-:Y:S03]  /*15580*/  BSSY B1, `(.L_x_35) ;  /* 0x000000c000017945 */ /* 0x000fe60003800000 */
[----:B------:R-:W-:-:S05]  /*15590*/  F2FP.F16.E4M3.UNPACK_B R36, R36 ;  /* 0x00000024ff24723e */ /* 0x000fca00020006ff */
[----:B------:R-:W-:-:S05]  /*155a0*/  HADD2.F32 R36, -RZ, R36.H0_H0 ;  /* 0x20000024ff247230 */ /* 0x000fca0000004100 */
[----:B------:R-:W-:-:S04]  /*155b0*/  FMUL R36, R36, UR21 ;  /* 0x0000001524247c20 */ /* 0x000fc80008400000 */
[----:B------:R-:W-:-:S05]  /*155c0*/  FFMA R2, R2, UR20, R36 ;  /* 0x0000001402027c23 */ /* 0x000fca0008000024 */
[----:B------:R-:W-:-:S05]  /*155d0*/  F2FP.SATFINITE.E4M3.F32.PACK_AB_MERGE_C R2, RZ, R2, RZ ;  /* 0x00000002ff02723e */ /* 0x000fca00048070ff */
[----:B------:R1:W-:Y:S01]  /*155e0*/  @!P1 STG.E.U8 desc[UR14][R24.64], R2 ;  /* 0x0000000218009986 */ /* 0x0003e2000c10110e */
[----:B------:R-:W-:-:S04]  /*155f0*/  ISETP.GE.AND P1, PT, R0, 0x2, PT ;  /* 0x000000020000780c */ /* 0x000fc80003f26270 */
[----:B------:R-:W-:Y:S02]  /*15600*/  ISETP.LT.OR P4, PT, R30, 0x1, !P1 ;  /* 0x000000011e00780c */ /* 0x000fe40004f81670 */
[----:B-1----:R-:W-:-:S11]  /*15610*/  PRMT R2, RZ, 0x7610, R2 ;  /* 0x00007610ff027816 */ /* 0x002fd60000000002 */
[----:B------:R-:W-:Y:S05]  /*15620*/  @P4 BRA `(.L_x_36) ;  /* 0x0000000000044947 */ /* 0x000fea0003800000 */
[----:B------:R1:W5:Y:S02]  /*15630*/  LDG.E.U8 R2, desc[UR14][R28.64+0x1] ;  /* 0x0000010e1c027981 */ /* 0x000364000c1e1100 */
.L_x_36:
[----:B------:R-:W-:Y:S05]  /*15640*/  BSYNC B1 ;  /* 0x0000000000017941 */ /* 0x000fea0003800000 */
.L_x_35:
[----:B-----5:R-:W-:Y:S01]  /*15650*/  LOP3.LUT R2, R2, 0xff, RZ, 0xc0, !PT ;  /* 0x000000ff02027812 */ /* 0x020fe200078ec0ff */
[----:B------:R-:W-:Y:S01]  /*15660*/  BSSY B1, `(.L_x_37) ;  /* 0x0000012000017945 */ /* 0x000fe20003800000 */
[----:B------:R-:W-:Y:S02]  /*15670*/  IADD3 R31, P2, R31, 0x8, RZ ;  /* 0x000000081f1f7810 */ /* 0x000fe40007f5e0ff */
[----:B------:R-:W-:Y:S02]  /*15680*/  F2FP.F16.E4M3.UNPACK_B R2, R2 ;  /* 0x00000002ff02723e */ /* 0x000fe400020006ff */
[----:B------:R-:W-:Y:S01]  /*15690*/  ISETP.LT.OR P0, PT, R30, 0x9, !P0 ;  /* 0x000000091e00780c */ /* 0x000fe20004701670 */
[----:B------:R-:W-:Y:S02]  /*156a0*/  IMAD.X R32, RZ, RZ, R33, P2 ;  /* 0x000000ffff207224 */ /* 0x000fe400010e0621 */
[----:B------:R-:W-:Y:S02]  /*156b0*/  HADD2.F32 R2, -RZ, R2.H0_H0 ;  /* 0x20000002ff027230 */ /* 0x000fe40000004100 */
[----:B------:R-:W-:-:S02]  /*156c0*/  IMAD R32, R32, UR6, RZ ;  /* 0x0000000620207c24 */ /* 0x000fc4000f8e02ff */
[----:B------:R-:W-:-:S04]  /*156d0*/  IMAD.WIDE.U32 R34, R31, UR6, R34 ;  /* 0x000000061f227c25 */ /* 0x000fc8000f8e0022 */
[----:B------:R-:W-:Y:S01]  /*156e0*/  FMUL R2, R2, UR21 ;  /* 0x0000001502027c20 */ /* 0x000fe20008400000 */
[----:B------:R-:W-:-:S03]  /*156f0*/  IMAD R31, R31, UR7, R32 ;  /* 0x000000071f1f7c24 */ /* 0x000fc6000f8e0220 */
[----:B------:R-:W-:Y:S01]  /*15700*/  FFMA R36, R3, UR20, R2 ;  /* 0x0000001403247c23 */ /* 0x000fe20008000002 */
[----:B------:R-:W-:-:S04]  /*15710*/  IADD3 R2, P2, R34, UR8, RZ ;  /* 0x0000000822027c10 */ /* 0x000fc8000ff5e0ff */
[----:B------:R-:W-:Y:S02]  /*15720*/  F2FP.SATFINITE.E4M3.F32.PACK_AB_MERGE_C R36, RZ, R36, RZ ;  /* 0x00000024ff24723e */ /* 0x000fe400048070ff */
[--C-:B------:R-:W-:Y:S02]  /*15730*/  IADD3.X R3, R35, UR9, R31.reuse, P2, !PT ;  /* 0x0000000923037c10 */ /* 0x100fe400097fe41f */
[----:B------:R-:W-:Y:S01]  /*15740*/  PRMT R31, RZ, 0x7610, R31 ;  /* 0x00007610ff1f7816 */ /* 0x000fe2000000001f */
[----:B------:R3:W-:Y:S01]  /*15750*/  @!P4 STG.E.U8 desc[UR14][R24.64+0x1], R36 ;  /* 0x000001241800c986 */ /* 0x0007e2000c10110e */
[----:B------:R-:W-:Y:S05]  /*15760*/  @P0 BRA `(.L_x_38) ;  /* 0x0000000000040947 */ /* 0x000fea0003800000 */
[----:B------:R4:W5:Y:S02]  /*15770*/  LDG.E.U8 R31, desc[UR14][R2.64] ;  /* 0x0000000e021f7981 */ /* 0x000964000c1e1100 */
.L_x_38:
[----:B------:R-:W-:Y:S05]  /*15780*/  BSYNC B1 ;  /* 0x0000000000017941 */ /* 0x000fea0003800000 */
.L_x_37:
[----:B-----5:R-:W-:Y:S01]  /*15790*/  LOP3.LUT R31, R31, 0xff, RZ, 0xc0, !PT ;  /* 0x000000ff1f1f7812 */ /* 0x020fe200078ec0ff */
[----:B------:R-:W-:Y:S01]  /*157a0*/  BSSY B1, `(.L_x_39) ;  /* 0x000000b000017945 */ /* 0x000fe20003800000 */
[----:B------:R-:W-:Y:S02]  /*157b0*/  ISETP.LT.OR P1, PT, R30, 0x9, !P1 ;  /* 0x000000091e00780c */ /* 0x000fe40004f21670 */
[----:B------:R-:W-:-:S05]  /*157c0*/  F2FP.F16.E4M3.UNPACK_B R31, R31 ;  /* 0x0000001fff1f723e */ /* 0x000fca00020006ff */
[----:B------:R-:W-:-:S05]  /*157d0*/  HADD2.F32 R31, -RZ, R31.H0_H0 ;  /* 0x2000001fff1f7230 */ /* 0x000fca0000004100 */
[----:B------:R-:W-:-:S04]  /*157e0*/  FMUL R31, R31, UR21 ;  /* 0x000000151f1f7c20 */ /* 0x000fc80008400000 */
[----:B------:R-:W-:-:S05]  /*157f0*/  FFMA R4, R4, UR20, R31 ;  /* 0x0000001404047c23 */ /* 0x000fca000800001f */
[----:B------:R-:W-:-:S05]  /*15800*/  F2FP.SATFINITE.E4M3.F32.PACK_AB_MERGE_C R4, RZ, R4, RZ ;  /* 0x00000004ff04723e */ /* 0x000fca00048070ff */
[----:B------:R0:W-:Y:S02]  /*15810*/  @!P0 STG.E.U8 desc[UR14][R26.64], R4 ;  /* 0x000000041a008986 */ /* 0x0001e4000c10110e */
[----:B0-----:R-:W-:Y:S01]  /*15820*/  PRMT R4, RZ, 0x7610, R4 ;  /* 0x00007610ff047816 */ /* 0x001fe20000000004 */
[----:B------:R-:W-:Y:S06]  /*15830*/  @P1 BRA `(.L_x_40) ;  /* 0x0000000000041947 */ /* 0x000fec0003800000 */
[----:B------:R0:W5:Y:S02]  /*15840*/  LDG.E.U8 R4, desc[UR14][R2.64+0x1] ;  /* 0x0000010e02047981 */ /* 0x000164000c1e1100 */
.L_x_40:
[----:B------:R-:W-:Y:S05]  /*15850*/  BSYNC B1 ;  /* 0x0000000000017941 */ /* 0x000fea0003800000 */
.L_x_39:
[----:B-----5:R-:W-:Y:S01]  /*15860*/  LOP3.LUT R4, R4, 0xff, RZ, 0xc0, !PT ;  /* 0x000000ff04047812 */ /* 0x020fe200078ec0ff */
[----:B------:R-:W-:Y:S01]  /*15870*/  BSSY B1, `(.L_x_41) ;  /* 0x000000c000017945 */ /* 0x000fe20003800000 */
[----:B------:R-:W-:Y:S02]  /*15880*/  ISETP.GE.AND P0, PT, R0, 0x9, PT ;  /* 0x000000090000780c */ /* 0x000fe40003f06270 */
[----:B------:R-:W-:Y:S02]  /*15890*/  F2FP.F16.E4M3.UNPACK_B R4, R4 ;  /* 0x00000004ff04723e */ /* 0x000fe400020006ff */
[----:B------:R-:W-:-:S03]  /*158a0*/  ISETP.LT.OR P2, PT, R30, 0x1, !P0 ;  /* 0x000000011e00780c */ /* 0x000fc60004741670 */
[----:B------:R-:W-:-:S05]  /*158b0*/  HADD2.F32 R4, -RZ, R4.H0_H0 ;  /* 0x20000004ff047230 */ /* 0x000fca0000004100 */
[----:B------:R-:W-:-:S04]  /*158c0*/  FMUL R4, R4, UR21 ;  /* 0x0000001504047c20 */ /* 0x000fc80008400000 */
[--C-:B------:R-:W-:Y:S01]  /*158d0*/  FFMA R5, R5, UR20, R4.reuse ;  /* 0x0000001405057c23 */ /* 0x100fe20008000004 */
[----:B------:R-:W-:-:S04]  /*158e0*/  PRMT R4, RZ, 0x7610, R4 ;  /* 0x00007610ff047816 */ /* 0x000fc80000000004 */
[----:B------:R-:W-:-:S05]  /*158f0*/  F2FP.SATFINITE.E4M3.F32.PACK_AB_MERGE_C R5, RZ, R5, RZ ;  /* 0x00000005ff05723e */ /* 0x000fca00048070ff */
[----:B------:R0:W-:Y:S01]  /*15900*/  @!P1 STG.E.U8 desc[UR14][R26.64+0x1], R5 ;  /* 0x000001051a009986 */ /* 0x0001e2000c10110e */
[----:B------:R-:W-:Y:S05]  /*15910*/  @P2 BRA `(.L_x_42) ;  /* 0x0000000000042947 */ /* 0x000fea0003800000 */
[----:B------:R0:W5:Y:S02]  /*15920*/  LDG.E.U8 R4, desc[UR14][R28.64+0x8] ;  /* 0x0000080e1c047981 */ /* 0x000164000c1e1100 */
.L_x_42:
[----:B------:R-:W-:Y:S05]  /*15930*/  BSYNC B1 ;  /* 0x0000000000017941 */ /* 0x000fea0003800000 */
.L_x_41:
        /* <DEDUP_REMOVED lines=13> */
.L_x_44:
[----:B------:R-:W-:Y:S05]  /*15a10*/  BSYNC B1 ;  /* 0x0000000000017941 */ /* 0x000fea0003800000 */
.L_x_43:
[----:B-----5:R-:W-:Y:S01]  /*15a20*/  LOP3.LUT R4, R4, 0xff, RZ, 0xc0, !PT ;  /* 0x000000ff04047812 */ /* 0x020fe200078ec0ff */
[----:B------:R-:W-:Y:S01]  /*15a30*/  BSSY B1, `(.L_x_45) ;  /* 0x000000b000017945 */ /* 0x000fe20003800000 */
[----:B------:R-:W-:Y:S02]  /*15a40*/  ISETP.LT.OR P0, PT, R30, 0x9, !P0 ;  /* 0x000000091e00780c */ /* 0x000fe40004701670 */
[----:B------:R-:W-:-:S05]  /*15a50*/  F2FP.F16.E4M3.UNPACK_B R4, R4 ;  /* 0x00000004ff04723e */ /* 0x000fca00020006ff */
        /* <DEDUP_REMOVED lines=8> */
.L_x_46:
[----:B------:R-:W-:Y:S05]  /*15ae0*/  BSYNC B1 ;  /* 0x0000000000017941 */ /* 0x000fea0003800000 */
.L_x_45:
        /* <DEDUP_REMOVED lines=12> */
.L_x_48:
[----:B------:R-:W-:Y:S05]  /*15bb0*/  BSYNC B1 ;  /* 0x0000000000017941 */ /* 0x000fea0003800000 */
.L_x_47:
        /* <DEDUP_REMOVED lines=13> */
.L_x_50:
[----:B------:R-:W-:Y:S05]  /*15c90*/  BSYNC B1 ;  /* 0x0000000000017941 */ /* 0x000fea0003800000 */
.L_x_49:
        /* <DEDUP_REMOVED lines=13> */
.L_x_52:
[----:B------:R-:W-:Y:S05]  /*15d70*/  BSYNC B1 ;  /* 0x0000000000017941 */ /* 0x000fea0003800000 */
.L_x_51:
        /* <DEDUP_REMOVED lines=12> */
.L_x_54:
[----:B------:R-:W-:Y:S05]  /*15e40*/  BSYNC B1 ;  /* 0x0000000000017941 */ /* 0x000fea0003800000 */
.L_x_53:
        /* <DEDUP_REMOVED lines=12> */
.L_x_56:
[----:B------:R-:W-:Y:S05]  /*15f10*/  BSYNC B1 ;  /* 0x0000000000017941 */ /* 0x000fea0003800000 */
.L_x_55:
        /* <DEDUP_REMOVED lines=13> */
.L_x_58:
[----:B------:R-:W-:Y:S05]  /*15ff0*/  BSYNC B1 ;  /* 0x0000000000017941 */ /* 0x000fea0003800000 */
.L_x_57:
        /* <DEDUP_REMOVED lines=13> */
.L_x_60:
[----:B------:R-:W-:Y:S05]  /*160d0*/  BSYNC B1 ;  /* 0x0000000000017941 */ /* 0x000fea0003800000 */
.L_x_59:
        /* <DEDUP_REMOVED lines=12> */
.L_x_62:
[----:B------:R-:W-:Y:S05]  /*161a0*/  BSYNC B1 ;  /* 0x0000000000017941 */ /* 0x000fea0003800000 */
.L_x_61:
        /* <DEDUP_REMOVED lines=12> */
.L_x_64:
[----:B------:R-:W-:Y:S05]  /*16270*/  BSYNC B1 ;  /* 0x0000000000017941 */ /* 0x000fea0003800000 */
.L_x_63:
        /* <DEDUP_REMOVED lines=13> */
.L_x_66:
[----:B------:R-:W-:Y:S05]  /*16350*/  BSYNC B1 ;  /* 0x0000000000017941 */ /* 0x000fea0003800000 */
.L_x_65:
        /* <DEDUP_REMOVED lines=13> */
.L_x_68:
[----:B------:R-:W-:Y:S05]  /*16430*/  BSYNC B1 ;  /* 0x0000000000017941 */ /* 0x000fea0003800000 */
.L_x_67:
        /* <DEDUP_REMOVED lines=12> */
.L_x_70:
[----:B------:R-:W-:Y:S05]  /*16500*/  BSYNC B1 ;  /* 0x0000000000017941 */ /* 0x000fea0003800000 */
.L_x_69:
        /* <DEDUP_REMOVED lines=12> */
.L_x_72:
[----:B------:R-:W-:Y:S05]  /*165d0*/  BSYNC B1 ;  /* 0x0000000000017941 */ /* 0x000fea0003800000 */
.L_x_71:
        /* <DEDUP_REMOVED lines=13> */
.L_x_74:
[----:B------:R-:W-:Y:S05]  /*166b0*/  BSYNC B1 ;  /* 0x0000000000017941 */ /* 0x000fea0003800000 */
.L_x_73:
        /* <DEDUP_REMOVED lines=13> */
.L_x_76:
[----:B------:R-:W-:Y:S05]  /*16790*/  BSYNC B1 ;  /* 0x0000000000017941 */ /* 0x000fea0003800000 */
.L_x_75:
        /* <DEDUP_REMOVED lines=12> */
.L_x_78:
[----:B------:R-:W-:Y:S05]  /*16860*/  BSYNC B1 ;  /* 0x0000000000017941 */ /* 0x000fea0003800000 */
.L_x_77:
        /* <DEDUP_REMOVED lines=12> */
.L_x_80:
[----:B------:R-:W-:Y:S05]  /*16930*/  BSYNC B1 ;  /* 0x0000000000017941 */ /* 0x000fea0003800000 */
.L_x_79:
        /* <DEDUP_REMOVED lines=13> */
.L_x_82:
[----:B------:R-:W-:Y:S05]  /*16a10*/  BSYNC B1 ;  /* 0x0000000000017941 */ /* 0x000fea0003800000 */
.L_x_81:
        /* <DEDUP_REMOVED lines=13> */
.L_x_84:
[----:B------:R-:W-:Y:S05]  /*16af0*/  BSYNC B1 ;  /* 0x0000000000017941 */ /* 0x000fea0003800000 */
.L_x_83:
        /* <DEDUP_REMOVED lines=12> */
.L_x_86:
[----:B------:R-:W-:Y:S05]  /*16bc0*/  BSYNC B1 ;  /* 0x0000000000017941 */ /* 0x000fea0003800000 */
.L_x_85:
        /* <DEDUP_REMOVED lines=12> */
.L_x_88:
[----:B------:R-:W-:Y:S05]  /*16c90*/  BSYNC B1 ;  /* 0x0000000000017941 */ /* 0x000fea0003800000 */
.L_x_87:
        /* <DEDUP_REMOVED lines=13> */
.L_x_90:
[----:B------:R-:W-:Y:S05]  /*16d70*/  BSYNC B1 ;  /* 0x0000000000017941 */ /* 0x000fea0003800000 */
.L_x_89:
        /* <DEDUP_REMOVED lines=13> */
.L_x_92:
[----:B------:R-:W-:Y:S05]  /*16e50*/  BSYNC B1 ;  /* 0x0000000000017941 */ /* 0x000fea0003800000 */
.L_x_91:
        /* <DEDUP_REMOVED lines=12> */
.L_x_94:
[----:B------:R-:W-:Y:S05]  /*16f20*/  BSYNC B1 ;  /* 0x0000000000017941 */ /* 0x000fea0003800000 */
.L_x_93:
        /* <DEDUP_REMOVED lines=12> */
.L_x_96:
[----:B------:R-:W-:Y:S05]  /*16ff0*/  BSYNC B1 ;  /* 0x0000000000017941 */ /* 0x000fea0003800000 */
.L_x_95:
[----:B-----5:R-:W-:Y:S01]  /*17000*/  LOP3.LUT R4, R4, 0xff, RZ, 0xc0, !PT ;  /* 0x000000ff04047812 */ /* 0x020fe200078ec0ff */
[----:B------:R-:W-:Y:S01]  /*17010*/  BSSY B1, `(.L_x_97) ;  /* 0x000000c000017945 */ /* 0x000fe20003800000 */
[----:B------:R-:W-:Y:S02]  /*17020*/  ISETP.GE.AND P0, PT, R0, 0x41, PT ;  /* 0x000000410000780c */ /* 0x000fe40003f06270 */
[----:B------:R-:W-:Y:S02]  /*17030*/  F2FP.F16.E4M3.UNPACK_B R4, R4 ;  /* 0x00000004ff04723e */ /* 0x000fe400020006ff */
[----:B------:R-:W-:-:S03]  /*17040*/  ISETP.LT.OR P2, PT, R30, 0x1, !P0 ;  /* 0x000000011e00780c */ /* 0x000fc60004741670 */
[----:B------:R-:W-:-:S05]  /*17050*/  HADD2.F32 R4, -RZ, R4.H0_H0 ;  /* 0x20000004ff047230 */ /* 0x000fca0000004100 */
[----:B------:R-:W-:-:S04]  /*17060*/  FMUL R4, R4, UR21 ;  /* 0x0000001504047c20 */ /* 0x000fc80008400000 */
[----:B------:R-:W-:-:S05]  /*17070*/  FFMA R4, R161, UR20, R4 ;  /* 0x00000014a1047c23 */ /* 0x000fca0008000004 */
[----:B0-----:R-:W-:Y:S02]  /*17080*/  F2FP.SATFINITE.E4M3.F32.PACK_AB_MERGE_C R5, RZ, R4, RZ ;  /* 0x00000004ff05723e */ /* 0x001fe400048070ff */
[----:B------:R-:W-:-:S03]  /*17090*/  PRMT R4, RZ, 0x7610, R4 ;  /* 0x00007610ff047816 */ /* 0x000fc60000000004 */
[----:B------:R0:W-:Y:S01]  /*170a0*/  @!P1 STG.E.U8 desc[UR14][R26.64+0x39], R5 ;  /* 0x000039051a009986 */ /* 0x0001e2000c10110e */
[----:B------:R-:W-:Y:S05]  /*170b0*/  @P2 BRA `(.L_x_98) ;  /* 0x0000000000042947 */ /* 0x000fea0003800000 */
[----:B------:R0:W5:Y:S02]  /*170c0*/  LDG.E.U8 R4, desc[UR14][R28.64+0x40] ;  /* 0x0000400e1c047981 */ /* 0x000164000c1e1100 */
.L_x_98:
[----:B------:R-:W-:Y:S05]  /*170d0*/  BSYNC B1 ;  /* 0x0000000000017941 */ /* 0x000fea0003800000 */
.L_x_97:
        /* <DEDUP_REMOVED lines=13> */
.L_x_100:
[----:B------:R-:W-:Y:S05]  /*171b0*/  BSYNC B1 ;  /* 0x0000000000017941 */ /* 0x000fea0003800000 */
.L_x_99:
[----:B-----5:R-:W-:Y:S01]  /*171c0*/  LOP3.LUT R4, R4, 0xff, RZ, 0xc0, !PT ;  /* 0x000000ff04047812 */ /* 0x020fe200078ec0ff */
[----:B------:R-:W-:Y:S01]  /*171d0*/  BSSY B1, `(.L_x_101) ;  /* 0x000000b000017945 */ /* 0x000fe20003800000 */
[----:B------:R-:W-:Y:S02]  /*171e0*/  ISETP.LT.OR P0, PT, R30, 0x9, !P0 ;  /* 0x000000091e00780c */ /* 0x000fe40004701670 */
[----:B------:R-:W-:-:S05]  /*171f0*/  F2FP.F16.E4M3.UNPACK_B R4, R4 ;  /* 0x00000004ff04723e */ /* 0x000fca00020006ff */
        /* <DEDUP_REMOVED lines=8> */
.L_x_102:
[----:B------:R-:W-:Y:S05]  /*17280*/  BSYNC B1 ;  /* 0x0000000000017941 */ /* 0x000fea0003800000 */
.L_x_101:
[----:B-----5:R-:W-:Y:S01]  /*17290*/  LOP3.LUT R4, R4, 0xff, RZ, 0xc0, !PT ;  /* 0x000000ff04047812 */ /* 0x020fe200078ec0ff */
[----:B------:R-:W-:Y:S01]  /*172a0*/  BSSY B1, `(.L_x_103) ;  /* 0x000000b000017945 */ /* 0x000fe20003800000 */
[----:B------:R-:W-:Y:S02]  /*172b0*/  ISETP.LT.OR P1, PT, R30, 0x9, !P1 ;  /* 0x000000091e00780c */ /* 0x000fe40004f21670 */
[----:B------:R-:W-:-:S05]  /*172c0*/  F2FP.F16.E4M3.UNPACK_B R4, R4 ;  /* 0x00000004ff04723e */ /* 0x000fca00020006ff */
[----:B------:R-:W-:-:S05]  /*172d0*/  HADD2.F32 R4, -RZ, R4.H0_H0 ;  /* 0x20000004ff047230 */ /* 0x000fca0000004100 */
[----:B0-----:R-:W-:Y:S01]  /*172e0*/  FMUL R5, R4, UR21 ;  /* 0x0000001504057c20 */ /* 0x001fe20008400000 */
[----:B------:R-:W-:-:S03]  /*172f0*/  PRMT R4, RZ, 0x7610, R4 ;  /* 0x00007610ff047816 */ /* 0x000fc60000000004 */
[----:B------:R-:W-:-:S05]  /*17300*/  FFMA R5, R164, UR20, R5 ;  /* 0x00000014a4057c23 */ /* 0x000fca0008000005 */
[----:B------:R-:W-:-:S05]  /*17310*/  F2FP.SATFINITE.E4M3.F32.PACK_AB_MERGE_C R5, RZ, R5, RZ ;  /* 0x00000005ff05723e */ /* 0x000fca00048070ff */
[----:B------:R0:W-:Y:S01]  /*17320*/  @!P0 STG.E.U8 desc[UR14][R26.64+0x40], R5 ;  /* 0x000040051a008986 */ /* 0x0001e2000c10110e */
[----:B------:R-:W-:Y:S05]  /*17330*/  @P1 BRA `(.L_x_104) ;  /* 0x0000000000041947 */ /* 0x000fea0003800000 */
[----:B------:R0:W5:Y:S02]  /*17340*/  LDG.E.U8 R4, desc[UR14][R2.64+0x41] ;  /* 0x0000410e02047981 */ /* 0x000164000c1e1100 */
.L_x_104:
[----:B------:R-:W-:Y:S05]  /*17350*/  BSYNC B1 ;  /* 0x0000000000017941 */ /* 0x000fea0003800000 */
.L_x_103:
        /* <DEDUP_REMOVED lines=13> */
.L_x_106:
[----:B------:R-:W-:Y:S05]  /*17430*/  BSYNC B1 ;  /* 0x0000000000017941 */ /* 0x000fea0003800000 */
.L_x_105:
[----:B-----5:R-:W-:Y:S01]  /*17440*/  LOP3.LUT R4, R4, 0xff, RZ, 0xc0, !PT ;  /* 0x000000ff04047812 */ /* 0x020fe200078ec0ff */
[----:B------:R-:W-:Y:S01]  /*17450*/  BSSY B1, `(.L_x_107) ;  /* 0x000000c000017945 */ /* 0x000fe20003800000 */
[----:B------:R-:W-:Y:S02]  /*17460*/  ISETP.GE.AND P1, PT, R0, 0x4a, PT ;  /* 0x0000004a0000780c */ /* 0x000fe40003f26270 */
[----:B------:R-:W-:Y:S02]  /*17470*/  F2FP.F16.E4M3.UNPACK_B R4, R4 ;  /* 0x00000004ff04723e */ /* 0x000fe400020006ff */
[----:B------:R-:W-:-:S03]  /*17480*/  ISETP.LT.OR P4, PT, R30, 0x1, !P1 ;  /* 0x000000011e00780c */ /* 0x000fc60004f81670 */
        /* <DEDUP_REMOVED lines=8> */
.L_x_108:
[----:B------:R-:W-:Y:S05]  /*17510*/  BSYNC B1 ;  /* 0x0000000000017941 */ /* 0x000fea0003800000 */
.L_x_107:
        /* <DEDUP_REMOVED lines=12> */
.L_x_110:
[----:B------:R-:W-:Y:S05]  /*175e0*/  BSYNC B1 ;  /* 0x0000000000017941 */ /* 0x000fea0003800000 */
.L_x_109:
        /* <DEDUP_REMOVED lines=12> */
.L_x_112:
[----:B------:R-:W-:Y:S05]  /*176b0*/  BSYNC B1 ;  /* 0x0000000000017941 */ /* 0x000fea0003800000 */
.L_x_111:
        /* <DEDUP_REMOVED lines=13> */
.L_x_114:
[----:B------:R-:W-:Y:S05]  /*17790*/  BSYNC B1 ;  /* 0x0000000000017941 */ /* 0x000fea0003800000 */
.L_x_113:
        /* <DEDUP_REMOVED lines=13> */
.L_x_116:
[----:B------:R-:W-:Y:S05]  /*17870*/  BSYNC B1 ;  /* 0x0000000000017941 */ /* 0x000fea0003800000 */
.L_x_115:
        /* <DEDUP_REMOVED lines=12> */
.L_x_118:
[----:B------:R-:W-:Y:S05]  /*17940*/  BSYNC B1 ;  /* 0x0000000000017941 */ /* 0x000fea0003800000 */
.L_x_117:
        /* <DEDUP_REMOVED lines=12> */
.L_x_120:
[----:B------:R-:W-:Y:S05]  /*17a10*/  BSYNC B1 ;  /* 0x0000000000017941 */ /* 0x000fea0003800000 */
.L_x_119:
        /* <DEDUP_REMOVED lines=13> */
.L_x_122:
[----:B------:R-:W-:Y:S05]  /*17af0*/  BSYNC B1 ;  /* 0x0000000000017941 */ /* 0x000fea0003800000 */
.L_x_121:
        /* <DEDUP_REMOVED lines=13> */
.L_x_124:
[----:B------:R-:W-:Y:S05]  /*17bd0*/  BSYNC B1 ;  /* 0x0000000000017941 */ /* 0x000fea0003800000 */
.L_x_123:
        /* <DEDUP_REMOVED lines=12> */
.L_x_126:
[----:B------:R-:W-:Y:S05]  /*17ca0*/  BSYNC B1 ;  /* 0x0000000000017941 */ /* 0x000fea0003800000 */
.L_x_125:
        /* <DEDUP_REMOVED lines=12> */
.L_x_128:
[----:B------:R-:W-:Y:S05]  /*17d70*/  BSYNC B1 ;  /* 0x0000000000017941 */ /* 0x000fea0003800000 */
.L_x_127:
        /* <DEDUP_REMOVED lines=13> */
.L_x_130:
[----:B------:R-:W-:Y:S05]  /*17e50*/  BSYNC B1 ;  /* 0x0000000000017941 */ /* 0x000fea0003800000 */
.L_x_129:
        /* <DEDUP_REMOVED lines=13> */
.L_x_132:
[----:B------:R-:W-:Y:S05]  /*17f30*/  BSYNC B1 ;  /* 0x0000000000017941 */ /* 0x000fea0003800000 */
.L_x_131:
        /* <DEDUP_REMOVED lines=12> */
.L_x_134:
[----:B------:R-:W-:Y:S05]  /*18000*/  BSYNC B1 ;  /* 0x0000000000017941 */ /* 0x000fea0003800000 */
.L_x_133:
        /* <DEDUP_REMOVED lines=12> */
.L_x_136:
[----:B------:R-:W-:Y:S05]  /*180d0*/  BSYNC B1 ;  /* 0x0000000000017941 */ /* 0x000fea0003800000 */
.L_x_135:
        /* <DEDUP_REMOVED lines=13> */
.L_x_138:
[----:B------:R-:W-:Y:S05]  /*181b0*/  BSYNC B1 ;  /* 0x0000000000017941 */ /* 0x000fea0003800000 */
.L_x_137:
        /* <DEDUP_REMOVED lines=13> */
.L_x_140:
[----:B------:R-:W-:Y:S05]  /*18290*/  BSYNC B1 ;  /* 0x0000000000017941 */ /* 0x000fea0003800000 */
.L_x_139:
        /* <DEDUP_REMOVED lines=12> */
.L_x_142:
[----:B------:R-:W-:Y:S05]  /*18360*/  BSYNC B1 ;  /* 0x0000000000017941 */ /* 0x000fea0003800000 */
.L_x_141:
        /* <DEDUP_REMOVED lines=12> */
.L_x_144:
[----:B------:R-:W-:Y:S05]  /*18430*/  BSYNC B1 ;  /* 0x0000000000017941 */ /* 0x000fea0003800000 */
.L_x_143:
        /* <DEDUP_REMOVED lines=13> */
.L_x_146:
[----:B------:R-:W-:Y:S05]  /*18510*/  BSYNC B1 ;  /* 0x0000000000017941 */ /* 0x000fea0003800000 */
.L_x_145:
        /* <DEDUP_REMOVED lines=13> */
.L_x_148:
[----:B------:R-:W-:Y:S05]  /*185f0*/  BSYNC B1 ;  /* 0x0000000000017941 */ /* 0x000fea0003800000 */
.L_x_147:
        /* <DEDUP_REMOVED lines=12> */
.L_x_150:
[----:B------:R-:W-:Y:S05]  /*186c0*/  BSYNC B1 ;  /* 0x0000000000017941 */ /* 0x000fea0003800000 */
.L_x_149:
        /* <DEDUP_REMOVED lines=12> */
.L_x_152:
[----:B------:R-:W-:Y:S05]  /*18790*/  BSYNC B1 ;  /* 0x0000000000017941 */ /* 0x000fea0003800000 */
.L_x_151:
        /* <DEDUP_REMOVED lines=13> */
.L_x_154:
[----:B------:R-:W-:Y:S05]  /*18870*/  BSYNC B1 ;  /* 0x0000000000017941 */ /* 0x000fea0003800000 */
.L_x_153:
        /* <DEDUP_REMOVED lines=13> */
.L_x_156:
[----:B------:R-:W-:Y:S05]  /*18950*/  BSYNC B1 ;  /* 0x0000000000017941 */ /* 0x000fea0003800000 */
.L_x_155:
        /* <DEDUP_REMOVED lines=12> */
.L_x_158:
[----:B------:R-:W-:Y:S05]  /*18a20*/  BSYNC B1 ;  /* 0x0000000000017941 */ /* 0x000fea0003800000 */
.L_x_157:
        /* <DEDUP_REMOVED lines=12> */
.L_x_160:
[----:B------:R-:W-:Y:S05]  /*18af0*/  BSYNC B1 ;  /* 0x0000000000017941 */ /* 0x000fea0003800000 */
.L_x_159:
        /* <DEDUP_REMOVED lines=13> */
.L_x_162:
[----:B------:R-:W-:Y:S05]  /*18bd0*/  BSYNC B1 ;  /* 0x0000000000017941 */ /* 0x000fea0003800000 */
.L_x_161:
        /* <DEDUP_REMOVED lines=13> */
.L_x_164:
[----:B------:R-:W-:Y:S05]  /*18cb0*/  BSYNC B1 ;  /* 0x0000000000017941 */ /* 0x000fea0003800000 */
.L_x_163:
        /* <DEDUP_REMOVED lines=12> */
.L_x_166:
[----:B------:R-:W-:Y:S05]  /*18d80*/  BSYNC B1 ;  /* 0x0000000000017941 */ /* 0x000fea0003800000 */
.L_x_165:
        /* <DEDUP_REMOVED lines=12> */
.L_x_168:
[----:B------:R-:W-:Y:S05]  /*18e50*/  BSYNC B1 ;  /* 0x0000000000017941 */ /* 0x000fea0003800000 */
.L_x_167:
        /* <DEDUP_REMOVED lines=13> */
.L_x_170:
[----:B------:R-:W-:Y:S05]  /*18f30*/  BSYNC B1 ;  /* 0x0000000000017941 */ /* 0x000fea0003800000 */
.L_x_169:
        /* <DEDUP_REMOVED lines=13> */
.L_x_172:
[----:B------:R-:W-:Y:S05]  /*19010*/  BSYNC B1 ;  /* 0x0000000000017941 */ /* 0x000fea0003800000 */
.L_x_171:
        /* <DEDUP_REMOVED lines=12> */
.L_x_174:
[----:B------:R-:W-:Y:S05]  /*190e0*/  BSYNC B1 ;  /* 0x0000000000017941 */ /* 0x000fea0003800000 */
.L_x_173:
        /* <DEDUP_REMOVED lines=12> */
.L_x_176:
[----:B------:R-:W-:Y:S05]  /*191b0*/  BSYNC B1 ;  /* 0x0000000000017941 */ /* 0x000fea0003800000 */
.L_x_175:
        /* <DEDUP_REMOVED lines=13> */
.L_x_178:
[----:B------:R-:W-:Y:S05]  /*19290*/  BSYNC B1 ;  /* 0x0000000000017941 */ /* 0x000fea0003800000 */
.L_x_177:
        /* <DEDUP_REMOVED lines=13> */
.L_x_180:
[----:B------:R-:W-:Y:S05]  /*19370*/  BSYNC B1 ;  /* 0x0000000000017941 */ /* 0x000fea0003800000 */
.L_x_179:
        /* <DEDUP_REMOVED lines=12> */
.L_x_182:
[----:B------:R-:W-:Y:S05]  /*19440*/  BSYNC B1 ;  /* 0x0000000000017941 */ /* 0x000fea0003800000 */
.L_x_181:
        /* <DEDUP_REMOVED lines=12> */
.L_x_184:
[----:B------:R-:W-:Y:S05]  /*19510*/  BSYNC B1 ;  /* 0x0000000000017941 */ /* 0x000fea0003800000 */
.L_x_183:
        /* <DEDUP_REMOVED lines=13> */
.L_x_186:
[----:B------:R-:W-:Y:S05]  /*195f0*/  BSYNC B1 ;  /* 0x0000000000017941 */ /* 0x000fea0003800000 */
.L_x_185:
        /* <DEDUP_REMOVED lines=13> */
.L_x_188:
[----:B------:R-:W-:Y:S05]  /*196d0*/  BSYNC B1 ;  /* 0x0000000000017941 */ /* 0x000fea0003800000 */
.L_x_187:
        /* <DEDUP_REMOVED lines=12> */
.L_x_190:
[----:B------:R-:W-:Y:S05]  /*197a0*/  BSYNC B1 ;  /* 0x0000000000017941 */ /* 0x000fea0003800000 */
.L_x_189:
        /* <DEDUP_REMOVED lines=12> */
.L_x_192:
[----:B------:R-:W-:Y:S05]  /*19870*/  BSYNC B1 ;  /* 0x0000000000017941 */ /* 0x000fea0003800000 */
.L_x_191:
        /* <DEDUP_REMOVED lines=13> */
.L_x_194:
[----:B------:R-:W-:Y:S05]  /*19950*/  BSYNC B1 ;  /* 0x0000000000017941 */ /* 0x000fea0003800000 */
.L_x_193:
        /* <DEDUP_REMOVED lines=13> */
.L_x_196:
[----:B------:R-:W-:Y:S05]  /*19a30*/  BSYNC B1 ;  /* 0x0000000000017941 */ /* 0x000fea0003800000 */
.L_x_195:
        /* <DEDUP_REMOVED lines=12> */
.L_x_198:
[----:B------:R-:W-:Y:S05]  /*19b00*/  BSYNC B1 ;  /* 0x0000000000017941 */ /* 0x000fea0003800000 */
.L_x_197:
        /* <DEDUP_REMOVED lines=12> */
.L_x_200:
[----:B------:R-:W-:Y:S05]  /*19bd0*/  BSYNC B1 ;  /* 0x0000000000017941 */ /* 0x000fea0003800000 */
.L_x_199:
        /* <DEDUP_REMOVED lines=13> */
.L_x_202:
[----:B------:R-:W-:Y:S05]  /*19cb0*/  BSYNC B1 ;  /* 0x0000000000017941 */ /* 0x000fea0003800000 */
.L_x_201:
        /* <DEDUP_REMOVED lines=13> */
.L_x_204:
[----:B------:R-:W-:Y:S05]  /*19d90*/  BSYNC B1 ;  /* 0x0000000000017941 */ /* 0x000fea0003800000 */
.L_x_203:
        /* <DEDUP_REMOVED lines=12> */
.L_x_206:
[----:B------:R-:W-:Y:S05]  /*19e60*/  BSYNC B1 ;  /* 0x0000000000017941 */ /* 0x000fea0003800000 */
.L_x_205:
        /* <DEDUP_REMOVED lines=12> */
.L_x_208:
[----:B------:R-:W-:Y:S05]  /*19f30*/  BSYNC B1 ;  /* 0x0000000000017941 */ /* 0x000fea0003800000 */
.L_x_207:
        /* <DEDUP_REMOVED lines=13> */
.L_x_210:
[----:B------:R-:W-:Y:S05]  /*1a010*/  BSYNC B1 ;  /* 0x0000000000017941 */ /* 0x000fea0003800000 */
.L_x_209:
        /* <DEDUP_REMOVED lines=13> */
.L_x_212:
[----:B------:R-:W-:Y:S05]  /*1a0f0*/  BSYNC B1 ;  /* 0x0000000000017941 */ /* 0x000fea0003800000 */
.L_x_211:
        /* <DEDUP_REMOVED lines=12> */
.L_x_214:
[----:B------:R-:W-:Y:S05]  /*1a1c0*/  BSYNC B1 ;  /* 0x0000000000017941 */ /* 0x000fea0003800000 */
.L_x_213:
        /* <DEDUP_REMOVED lines=12> */
.L_x_216:
[----:B------:R-:W-:Y:S05]  /*1a290*/  BSYNC B1 ;  /* 0x0000000000017941 */ /* 0x000fea0003800000 */
.L_x_215:
        /* <DEDUP_REMOVED lines=13> */
.L_x_218:
[----:B------:R-:W-:Y:S05]  /*1a370*/  BSYNC B1 ;  /* 0x0000000000017941 */ /* 0x000fea0003800000 */
.L_x_217:
        /* <DEDUP_REMOVED lines=13> */
.L_x_220:
[----:B------:R-:W-:Y:S05]  /*1a450*/  BSYNC B1 ;  /* 0x0000000000017941 */ /* 0x000fea0003800000 */
.L_x_219:
        /* <DEDUP_REMOVED lines=12> */
.L_x_222:
[----:B------:R-:W-:Y:S05]  /*1a520*/  BSYNC B1 ;  /* 0x0000000000017941 */ /* 0x000fea0003800000 */
.L_x_221:
        /* <DEDUP_REMOVED lines=12> */
.L_x_224:
[----:B------:R-:W-:Y:S05]  /*1a5f0*/  BSYNC B1 ;  /* 0x0000000000017941 */ /* 0x000fea0003800000 */
.L_x_223:
        /* <DEDUP_REMOVED lines=13> */
.L_x_226:
[----:B------:R-:W-:Y:S05]  /*1a6d0*/  BSYNC B1 ;  /* 0x0000000000017941 */ /* 0x000fea0003800000 */
.L_x_225:
        /* <DEDUP_REMOVED lines=13> */
.L_x_228:
[----:B------:R-:W-:Y:S05]  /*1a7b0*/  BSYNC B1 ;  /* 0x0000000000017941 */ /* 0x000fea0003800000 */
.L_x_227:
        /* <DEDUP_REMOVED lines=12> */
.L_x_230:
[----:B------:R-:W-:Y:S05]  /*1a880*/  BSYNC B1 ;  /* 0x0000000000017941 */ /* 0x000fea0003800000 */
.L_x_229:
        /* <DEDUP_REMOVED lines=12> */
.L_x_232:
[----:B------:R-:W-:Y:S05]  /*1a950*/  BSYNC B1 ;  /* 0x0000000000017941 */ /* 0x000fea0003800000 */
.L_x_231:
        /* <DEDUP_REMOVED lines=13> */
.L_x_234:
[----:B------:R-:W-:Y:S05]  /*1aa30*/  BSYNC B1 ;  /* 0x0000000000017941 */ /* 0x000fea0003800000 */
.L_x_233:
        /* <DEDUP_REMOVED lines=13> */
.L_x_236:
[----:B------:R-:W-:Y:S05]  /*1ab10*/  BSYNC B1 ;  /* 0x0000000000017941 */ /* 0x000fea0003800000 */
.L_x_235:
        /* <DEDUP_REMOVED lines=12> */
.L_x_238:
[----:B------:R-:W-:Y:S05]  /*1abe0*/  BSYNC B1 ;  /* 0x0000000000017941 */ /* 0x000fea0003800000 */
.L_x_237:
        /* <DEDUP_REMOVED lines=12> */
.L_x_240:
[----:B------:R-:W-:Y:S05]  /*1acb0*/  BSYNC B1 ;  /* 0x0000000000017941 */ /* 0x000fea0003800000 */
.L_x_239:
        /* <DEDUP_REMOVED lines=13> */
.L_x_242:
[----:B------:R-:W-:Y:S05]  /*1ad90*/  BSYNC B1 ;  /* 0x0000000000017941 */ /* 0x000fea0003800000 */
.L_x_241:
        /* <DEDUP_REMOVED lines=13> */
.L_x_244:
[----:B------:R-:W-:Y:S05]  /*1ae70*/  BSYNC B1 ;  /* 0x0000000000017941 */ /* 0x000fea0003800000 */
.L_x_243:
        /* <DEDUP_REMOVED lines=12> */
.L_x_246:
[----:B------:R-:W-:Y:S05]  /*1af40*/  BSYNC B1 ;  /* 0x0000000000017941 */ /* 0x000fea0003800000 */
.L_x_245:
        /* <DEDUP_REMOVED lines=12> */
.L_x_248:
[----:B------:R-:W-:Y:S05]  /*1b010*/  BSYNC B1 ;  /* 0x0000000000017941 */ /* 0x000fea0003800000 */
.L_x_247:
        /* <DEDUP_REMOVED lines=13> */
.L_x_250:
[----:B------:R-:W-:Y:S05]  /*1b0f0*/  BSYNC B1 ;  /* 0x0000000000017941 */ /* 0x000fea0003800000 */
.L_x_249:
[----:B0-----:R-:W2:Y:S01]  /*1b100*/  LDL.LU R5, [R1+0x200] ;  /* 0x0002000001057983 */ /* 0x001ea20000300800 */
[----:B-----5:R-:W-:Y:S01]  /*1b110*/  LOP3.LUT R4, R4, 0xff, RZ, 0xc0, !PT ;  /* 0x000000ff04047812 */ /* 0x020fe200078ec0ff */
[----:B------:R-:W-:Y:S01]  /*1b120*/  BSSY B1, `(.L_x_251) ;  /* 0x000000c000017945 */ /* 0x000fe20003800000 */
[----:B------:R-:W-:Y:S02]  /*1b130*/  ISETP.GE.AND P1, PT, R0, 0xda, PT ;  /* 0x000000da0000780c */ /* 0x000fe40003f26270 */
[----:B------:R-:W-:Y:S02]  /*1b140*/  F2FP.F16.E4M3.UNPACK_B R4, R4 ;  /* 0x00000004ff04723e */ /* 0x000fe400020006ff */
[----:B------:R-:W-:-:S03]  /*1b150*/  ISETP.LT.OR P4, PT, R30, 0x1, !P1 ;  /* 0x000000011e00780c */ /* 0x000fc60004f81670 */
[----:B------:R-:W-:-:S05]  /*1b160*/  HADD2.F32 R4, -RZ, R4.H0_H0 ;  /* 0x20000004ff047230 */ /* 0x000fca0000004100 */
[----:B------:R-:W-:-:S04]  /*1b170*/  FMUL R4, R4, UR21 ;  /* 0x0000001504047c20 */ /* 0x000fc80008400000 */
[----:B--2---:R-:W-:-:S05]  /*1b180*/  FFMA R4, R5, UR20, R4 ;  /* 0x0000001405047c23 */ /* 0x004fca0008000004 */
[----:B------:R-:W-:Y:S02]  /*1b190*/  F2FP.SATFINITE.E4M3.F32.PACK_AB_MERGE_C R5, RZ, R4, RZ ;  /* 0x00000004ff05723e */ /* 0x000fe400048070ff */
[----:B------:R-:W-:-:S03]  /*1b1a0*/  PRMT R4, RZ, 0x7610, R4 ;  /* 0x00007610ff047816 */ /* 0x000fc60000000004 */
[----:B------:R0:W-:Y:S01]  /*1b1b0*/  @!P2 STG.E.U8 desc[UR14][R24.64+0xd8], R5 ;  /* 0x0000d8051800a986 */ /* 0x0001e2000c10110e */
[----:B------:R-:W-:Y:S05]  /*1b1c0*/  @P4 BRA `(.L_x_252) ;  /* 0x0000000000044947 */ /* 0x000fea0003800000 */
[----:B------:R2:W5:Y:S02]  /*1b1d0*/  LDG.E.U8 R4, desc[UR14][R28.64+0xd9] ;  /* 0x0000d90e1c047981 */ /* 0x000564000c1e1100 */
.L_x_252:
[----:B------:R-:W-:Y:S05]  /*1b1e0*/  BSYNC B1 ;  /* 0x0000000000017941 */ /* 0x000fea0003800000 */
.L_x_251:
[----:B0-----:R-:W3:Y:S01]  /*1b1f0*/  LDL.LU R5, [R1+0x204] ;  /* 0x0002040001057983 */ /* 0x001ee20000300800 */
[----:B-----5:R-:W-:Y:S01]  /*1b200*/  LOP3.LUT R4, R4, 0xff, RZ, 0xc0, !PT ;  /* 0x000000ff04047812 */ /* 0x020fe200078ec0ff */
[----:B------:R-:W-:Y:S01]  /*1b210*/  BSSY B1, `(.L_x_253) ;  /* 0x000000b000017945 */ /* 0x000fe20003800000 */
[----:B------:R-:W-:Y:S02]  /*1b220*/  ISETP.LT.OR P0, PT, R30, 0x9, !P0 ;  /* 0x000000091e00780c */ /* 0x000fe40004701670 */
[----:B------:R-:W-:-:S05]  /*1b230*/  F2FP.F16.E4M3.UNPACK_B R4, R4 ;  /* 0x00000004ff04723e */ /* 0x000fca00020006ff */
[----:B------:R-:W-:-:S05]  /*1b240*/  HADD2.F32 R4, -RZ, R4.H0_H0 ;  /* 0x20000004ff047230 */ /* 0x000fca0000004100 */
[----:B------:R-:W-:-:S04]  /*1b250*/  FMUL R4, R4, UR21 ;  /* 0x0000001504047c20 */ /* 0x000fc80008400000 */
[----:B---3--:R-:W-:-:S05]  /*1b260*/  FFMA R4, R5, UR20, R4 ;  /* 0x0000001405047c23 */ /* 0x008fca0008000004 */
[----:B------:R-:W-:Y:S02]  /*1b270*/  F2FP.SATFINITE.E4M3.F32.PACK_AB_MERGE_C R5, RZ, R4, RZ ;  /* 0x00000004ff05723e */ /* 0x000fe400048070ff */
[----:B------:R-:W-:-:S03]  /*1b280*/  PRMT R4, RZ, 0x7610, R4 ;  /* 0x00007610ff047816 */ /* 0x000fc60000000004 */
[----:B------:R0:W-:Y:S01]  /*1b290*/  @!P4 STG.E.U8 desc[UR14][R24.64+0xd9], R5 ;  /* 0x0000d9051800c986 */ /* 0x0001e2000c10110e */
[----:B------:R-:W-:Y:S05]  /*1b2a0*/  @P0 BRA `(.L_x_254) ;  /* 0x0000000000040947 */ /* 0x000fea0003800000 */
[----:B------:R3:W5:Y:S02]  /*1b2b0*/  LDG.E.U8 R4, desc[UR14][R2.64+0xd8] ;  /* 0x0000d80e02047981 */ /* 0x000764000c1e1100 */
.L_x_254:
[----:B------:R-:W-:Y:S05]  /*1b2c0*/  BSYNC B1 ;  /* 0x0000000000017941 */ /* 0x000fea0003800000 */
.L_x_253:
[----:B0-----:R-:W2:Y:S01]  /*1b2d0*/  LDL.LU R5, [R1+0x208] ;  /* 0x0002080001057983 */ /* 0x001ea20000300800 */
[----:B-----5:R-:W-:Y:S01]  /*1b2e0*/  LOP3.LUT R4, R4, 0xff, RZ, 0xc0, !PT ;  /* 0x000000ff04047812 */ /* 0x020fe200078ec0ff */
[----:B------:R-:W-:Y:S01]  /*1b2f0*/  BSSY B1, `(.L_x_255) ;  /* 0x000000b000017945 */ /* 0x000fe20003800000 */
[----:B------:R-:W-:Y:S02]  /*1b300*/  ISETP.LT.OR P1, PT, R30, 0x9, !P1 ;  /* 0x000000091e00780c */ /* 0x000fe40004f21670 */
[----:B------:R-:W-:-:S05]  /*1b310*/  F2FP.F16.E4M3.UNPACK_B R4, R4 ;  /* 0x00000004ff04723e */ /* 0x000fca00020006ff */
        /* <DEDUP_REMOVED lines=8> */
.L_x_256:
[----:B------:R-:W-:Y:S05]  /*1b3a0*/  BSYNC B1 ;  /* 0x0000000000017941 */ /* 0x000fea0003800000 */
.L_x_255:
[----:B0-----:R-:W3:Y:S01]  /*1b3b0*/  LDL.LU R5, [R1+0x20c] ;  /* 0x00020c0001057983 */ /* 0x001ee20000300800 */
[----:B-----5:R-:W-:Y:S01]  /*1b3c0*/  LOP3.LUT R4, R4, 0xff, RZ, 0xc0, !PT ;  /* 0x000000ff04047812 */ /* 0x020fe200078ec0ff */
[----:B------:R-:W-:Y:S01]  /*1b3d0*/  BSSY B1, `(.L_x_257) ;  /* 0x000000c000017945 */ /* 0x000fe20003800000 */
[----:B------:R-:W-:Y:S02]  /*1b3e0*/  ISETP.GE.AND P0, PT, R0, 0xe1, PT ;  /* 0x000000e10000780c */ /* 0x000fe40003f06270 */
[----:B------:R-:W-:Y:S02]  /*1b3f0*/  F2FP.F16.E4M3.UNPACK_B R4, R4 ;  /* 0x00000004ff04723e */ /* 0x000fe400020006ff */
[----:B------:R-:W-:-:S03]  /*1b400*/  ISETP.LT.OR P2, PT, R30, 0x1, !P0 ;  /* 0x000000011e00780c */ /* 0x000fc60004741670 */
        /* <DEDUP_REMOVED lines=8> */
.L_x_258:
[----:B------:R-:W-:Y:S05]  /*1b490*/  BSYNC B1 ;  /* 0x0000000000017941 */ /* 0x000fea0003800000 */
.L_x_257:
        /* <DEDUP_REMOVED lines=14> */
.L_x_260:
[----:B------:R-:W-:Y:S05]  /*1b580*/  BSYNC B1 ;  /* 0x0000000000017941 */ /* 0x000fea0003800000 */
.L_x_259:
        /* <DEDUP_REMOVED lines=13> */
.L_x_262:
[----:B------:R-:W-:Y:S05]  /*1b660*/  BSYNC B1 ;  /* 0x0000000000017941 */ /* 0x000fea0003800000 */
.L_x_261:
        /* <DEDUP_REMOVED lines=13> */
.L_x_264:
[----:B------:R-:W-:Y:S05]  /*1b740*/  BSYNC B1 ;  /* 0x0000000000017941 */ /* 0x000fea0003800000 */
.L_x_263:
        /* <DEDUP_REMOVED lines=14> */
.L_x_266:
[----:B------:R-:W-:Y:S05]  /*1b830*/  BSYNC B1 ;  /* 0x0000000000017941 */ /* 0x000fea0003800000 */
.L_x_265:
        /* <DEDUP_REMOVED lines=14> */
.L_x_268:
[----:B------:R-:W-:Y:S05]  /*1b920*/  BSYNC B1 ;  /* 0x0000000000017941 */ /* 0x000fea0003800000 */
.L_x_267:
        /* <DEDUP_REMOVED lines=13> */
.L_x_270:
[----:B------:R-:W-:Y:S05]  /*1ba00*/  BSYNC B1 ;  /* 0x0000000000017941 */ /* 0x000fea0003800000 */
.L_x_269:
        /* <DEDUP_REMOVED lines=13> */
.L_x_272:
[----:B------:R-:W-:Y:S05]  /*1bae0*/  BSYNC B1 ;  /* 0x0000000000017941 */ /* 0x000fea0003800000 */
.L_x_271:
        /* <DEDUP_REMOVED lines=14> */
.L_x_274:
[----:B------:R-:W-:Y:S05]  /*1bbd0*/  BSYNC B1 ;  /* 0x0000000000017941 */ /* 0x000fea0003800000 */
.L_x_273:
        /* <DEDUP_REMOVED lines=14> */
.L_x_276:
[----:B------:R-:W-:Y:S05]  /*1bcc0*/  BSYNC B1 ;  /* 0x0000000000017941 */ /* 0x000fea0003800000 */
.L_x_275:
        /* <DEDUP_REMOVED lines=13> */
.L_x_278:
[----:B------:R-:W-:Y:S05]  /*1bda0*/  BSYNC B1 ;  /* 0x0000000000017941 */ /* 0x000fea0003800000 */
.L_x_277:
        /* <DEDUP_REMOVED lines=13> */
.L_x_280:
[----:B------:R-:W-:Y:S05]  /*1be80*/  BSYNC B1 ;  /* 0x0000000000017941 */ /* 0x000fea0003800000 */
.L_x_279:
        /* <DEDUP_REMOVED lines=14> */
.L_x_282:
[----:B------:R-:W-:Y:S05]  /*1bf70*/  BSYNC B1 ;  /* 0x0000000000017941 */ /* 0x000fea0003800000 */
.L_x_281:
        /* <DEDUP_REMOVED lines=14> */
.L_x_284:
[----:B------:R-:W-:Y:S05]  /*1c060*/  BSYNC B1 ;  /* 0x0000000000017941 */ /* 0x000fea0003800000 */
.L_x_283:
        /* <DEDUP_REMOVED lines=13> */
.L_x_286:
[----:B------:R-:W-:Y:S05]  /*1c140*/  BSYNC B1 ;  /* 0x0000000000017941 */ /* 0x000fea0003800000 */
.L_x_285:
        /* <DEDUP_REMOVED lines=13> */
.L_x_288:
[----:B------:R-:W-:Y:S05]  /*1c220*/  BSYNC B1 ;  /* 0x0000000000017941 */ /* 0x000fea0003800000 */
.L_x_287:
        /* <DEDUP_REMOVED lines=14> */
.L_x_290:
[----:B------:R-:W-:Y:S05]  /*1c310*/  BSYNC B1 ;  /* 0x0000000000017941 */ /* 0x000fea0003800000 */
.L_x_289:
        /* <DEDUP_REMOVED lines=14> */
.L_x_292:
[----:B------:R-:W-:Y:S05]  /*1c400*/  BSYNC B1 ;  /* 0x0000000000017941 */ /* 0x000fea0003800000 */
.L_x_291:
        /* <DEDUP_REMOVED lines=13> */
.L_x_294:
[----:B------:R-:W-:Y:S05]  /*1c4e0*/  BSYNC B1 ;  /* 0x0000000000017941 */ /* 0x000fea0003800000 */
.L_x_293:
        /* <DEDUP_REMOVED lines=13> */
.L_x_296:
[----:B------:R-:W-:Y:S05]  /*1c5c0*/  BSYNC B1 ;  /* 0x0000000000017941 */ /* 0x000fea0003800000 */
.L_x_295:
        /* <DEDUP_REMOVED lines=14> */
.L_x_298:
[----:B------:R-:W-:Y:S05]  /*1c6b0*/  BSYNC B1 ;  /* 0x0000000000017941 */ /* 0x000fea0003800000 */
.L_x_297:
        /* <DEDUP_REMOVED lines=14> */
.L_x_300:
[----:B------:R-:W-:Y:S05]  /*1c7a0*/  BSYNC B1 ;  /* 0x0000000000017941 */ /* 0x000fea0003800000 */
.L_x_299:
        /* <DEDUP_REMOVED lines=13> */
.L_x_302:
[----:B------:R-:W-:Y:S05]  /*1c880*/  BSYNC B1 ;  /* 0x0000000000017941 */ /* 0x000fea0003800000 */
.L_x_301:
        /* <DEDUP_REMOVED lines=13> */
.L_x_304:
[----:B------:R-:W-:Y:S05]  /*1c960*/  BSYNC B1 ;  /* 0x0000000000017941 */ /* 0x000fea0003800000 */
.L_x_303:
        /* <DEDUP_REMOVED lines=14> */
.L_x_306:
[----:B------:R-:W-:Y:S05]  /*1ca50*/  BSYNC B1 ;  /* 0x0000000000017941 */ /* 0x000fea0003800000 */
.L_x_305:
        /* <DEDUP_REMOVED lines=14> */
.L_x_308:
[----:B------:R-:W-:Y:S05]  /*1cb40*/  BSYNC B1 ;  /* 0x0000000000017941 */ /* 0x000fea0003800000 */
.L_x_307:
        /* <DEDUP_REMOVED lines=13> */
.L_x_310:
[----:B------:R-:W-:Y:S05]  /*1cc20*/  BSYNC B1 ;  /* 0x0000000000017941 */ /* 0x000fea0003800000 */
.L_x_309:
        /* <DEDUP_REMOVED lines=13> */
.L_x_312:
[----:B------:R-:W-:Y:S05]  /*1cd00*/  BSYNC B1 ;  /* 0x0000000000017941 */ /* 0x000fea0003800000 */
.L_x_311:
        /* <DEDUP_REMOVED lines=14> */
.L_x_314:
[----:B------:R-:W-:Y:S05]  /*1cdf0*/  BSYNC B1 ;  /* 0x0000000000017941 */ /* 0x000fea0003800000 */
.L_x_313:
        /* <DEDUP_REMOVED lines=14> */
.L_x_316:
[----:B------:R-:W-:Y:S05]  /*1cee0*/  BSYNC B1 ;  /* 0x0000000000017941 */ /* 0x000fea0003800000 */
.L_x_315:
        /* <DEDUP_REMOVED lines=13> */
.L_x_318:
[----:B------:R-:W-:Y:S05]  /*1cfc0*/  BSYNC B1 ;  /* 0x0000000000017941 */ /* 0x000fea0003800000 */
.L_x_317:
        /* <DEDUP_REMOVED lines=13> */
.L_x_320:
[----:B------:R-:W-:Y:S05]  /*1d0a0*/  BSYNC B1 ;  /* 0x0000000000017941 */ /* 0x000fea0003800000 */
.L_x_319:
        /* <DEDUP_REMOVED lines=14> */
.L_x_322:
[----:B------:R-:W-:Y:S05]  /*1d190*/  BSYNC B1 ;  /* 0x0000000000017941 */ /* 0x000fea0003800000 */
.L_x_321:
        /* <DEDUP_REMOVED lines=14> */
.L_x_324:
[----:B------:R-:W-:Y:S05]  /*1d280*/  BSYNC B1 ;  /* 0x0000000000017941 */ /* 0x000fea0003800000 */
.L_x_323:
        /* <DEDUP_REMOVED lines=13> */
.L_x_326:
[----:B------:R-:W-:Y:S05]  /*1d360*/  BSYNC B1 ;  /* 0x0000000000017941 */ /* 0x000fea0003800000 */
.L_x_325:
        /* <DEDUP_REMOVED lines=13> */
.L_x_328:
[----:B------:R-:W-:Y:S05]  /*1d440*/  BSYNC B1 ;  /* 0x0000000000017941 */ /* 0x000fea0003800000 */
.L_x_327:
        /* <DEDUP_REMOVED lines=14> */
.L_x_330:
[----:B------:R-:W-:Y:S05]  /*1d530*/  BSYNC B1 ;  /* 0x0000000000017941 */ /* 0x000fea0003800000 */
.L_x_329:
        /* <DEDUP_REMOVED lines=14> */
.L_x_332:
[----:B------:R-:W-:Y:S05]  /*1d620*/  BSYNC B1 ;  /* 0x0000000000017941 */ /* 0x000fea0003800000 */
.L_x_331:
        /* <DEDUP_REMOVED lines=13> */
.L_x_334:
[----:B------:R-:W-:Y:S05]  /*1d700*/  BSYNC B1 ;  /* 0x0000000000017941 */ /* 0x000fea0003800000 */
.L_x_333:
        /* <DEDUP_REMOVED lines=13> */
.L_x_336:
[----:B------:R-:W-:Y:S05]  /*1d7e0*/  BSYNC B1 ;  /* 0x0000000000017941 */ /* 0x000fea0003800000 */
.L_x_335:
        /* <DEDUP_REMOVED lines=14> */
.L_x_338:
[----:B------:R-:W-:Y:S05]  /*1d8d0*/  BSYNC B1 ;  /* 0x0000000000017941 */ /* 0x000fea0003800000 */
.L_x_337:
        /* <DEDUP_REMOVED lines=14> */
.L_x_340:
[----:B------:R-:W-:Y:S05]  /*1d9c0*/  BSYNC B1 ;  /* 0x0000000000017941 */ /* 0x000fea0003800000 */
.L_x_339:
        /* <DEDUP_REMOVED lines=13> */
.L_x_342:
[----:B------:R-:W-:Y:S05]  /*1daa0*/  BSYNC B1 ;  /* 0x0000000000017941 */ /* 0x000fea0003800000 */
.L_x_341:
        /* <DEDUP_REMOVED lines=13> */
.L_x_344:
[----:B------:R-:W-:Y:S05]  /*1db80*/  BSYNC B1 ;  /* 0x0000000000017941 */ /* 0x000fea0003800000 */
.L_x_343:
        /* <DEDUP_REMOVED lines=14> */
.L_x_346:
[----:B------:R-:W-:Y:S05]  /*1dc70*/  BSYNC B1 ;  /* 0x0000000000017941 */ /* 0x000fea0003800000 */
.L_x_345:
        /* <DEDUP_REMOVED lines=14> */
.L_x_348:
[----:B------:R-:W-:Y:S05]  /*1dd60*/  BSYNC B1 ;  /* 0x0000000000017941 */ /* 0x000fea0003800000 */
.L_x_347:
        /* <DEDUP_REMOVED lines=13> */
.L_x_350:
[----:B------:R-:W-:Y:S05]  /*1de40*/  BSYNC B1 ;  /* 0x0000000000017941 */ /* 0x000fea0003800000 */
.L_x_349:
        /* <DEDUP_REMOVED lines=13> */
.L_x_352:
[----:B------:R-:W-:Y:S05]  /*1df20*/  BSYNC B1 ;  /* 0x0000000000017941 */ /* 0x000fea0003800000 */
.L_x_351:
        /* <DEDUP_REMOVED lines=14> */
.L_x_354:
[----:B------:R-:W-:Y:S05]  /*1e010*/  BSYNC B1 ;  /* 0x0000000000017941 */ /* 0x000fea0003800000 */
.L_x_353:
        /* <DEDUP_REMOVED lines=14> */
.L_x_356:
[----:B------:R-:W-:Y:S05]  /*1e100*/  BSYNC B1 ;  /* 0x0000000000017941 */ /* 0x000fea0003800000 */
.L_x_355:
        /* <DEDUP_REMOVED lines=13> */
.L_x_358:
[----:B------:R-:W-:Y:S05]  /*1e1e0*/  BSYNC B1 ;  /* 0x0000000000017941 */ /* 0x000fea0003800000 */
.L_x_357:
        /* <DEDUP_REMOVED lines=13> */
.L_x_360:
[----:B------:R-:W-:Y:S05]  /*1e2c0*/  BSYNC B1 ;  /* 0x0000000000017941 */ /* 0x000fea0003800000 */
.L_x_359:
        /* <DEDUP_REMOVED lines=14> */
.L_x_362:
[----:B------:R-:W-:Y:S05]  /*1e3b0*/  BSYNC B1 ;  /* 0x0000000000017941 */ /* 0x000fea0003800000 */
.L_x_361:
        /* <DEDUP_REMOVED lines=14> */
.L_x_364:
[----:B------:R-:W-:Y:S05]  /*1e4a0*/  BSYNC B1 ;  /* 0x0000000000017941 */ /* 0x000fea0003800000 */
.L_x_363:
        /* <DEDUP_REMOVED lines=13> */
.L_x_366:
[----:B------:R-:W-:Y:S05]  /*1e580*/  BSYNC B1 ;  /* 0x0000000000017941 */ /* 0x000fea0003800000 */
.L_x_365:
        /* <DEDUP_REMOVED lines=13> */
.L_x_368:
[----:B------:R-:W-:Y:S05]  /*1e660*/  BSYNC B1 ;  /* 0x0000000000017941 */ /* 0x000fea0003800000 */
.L_x_367:
        /* <DEDUP_REMOVED lines=14> */
.L_x_370:
[----:B------:R-:W-:Y:S05]  /*1e750*/  BSYNC B1 ;  /* 0x0000000000017941 */ /* 0x000fea0003800000 */
.L_x_369:
        /* <DEDUP_REMOVED lines=14> */
.L_x_372:
[----:B------:R-:W-:Y:S05]  /*1e840*/  BSYNC B1 ;  /* 0x0000000000017941 */ /* 0x000fea0003800000 */
.L_x_371:
        /* <DEDUP_REMOVED lines=13> */
.L_x_374:
[----:B------:R-:W-:Y:S05]  /*1e920*/  BSYNC B1 ;  /* 0x0000000000017941 */ /* 0x000fea0003800000 */
.L_x_373:
        /* <DEDUP_REMOVED lines=13> */
.L_x_376:
[----:B------:R-:W-:Y:S05]  /*1ea00*/  BSYNC B1 ;  /* 0x0000000000017941 */ /* 0x000fea0003800000 */
.L_x_375:
        /* <DEDUP_REMOVED lines=14> */
.L_x_378:
[----:B------:R-:W-:Y:S05]  /*1eaf0*/  BSYNC B1 ;  /* 0x0000000000017941 */ /* 0x000fea0003800000 */
.L_x_377:
        /* <DEDUP_REMOVED lines=14> */
.L_x_380:
[----:B------:R-:W-:Y:S05]  /*1ebe0*/  BSYNC B1 ;  /* 0x0000000000017941 */ /* 0x000fea0003800000 */
.L_x_379:
        /* <DEDUP_REMOVED lines=13> */
.L_x_382:
[----:B------:R-:W-:Y:S05]  /*1ecc0*/  BSYNC B1 ;  /* 0x0000000000017941 */ /* 0x000fea0003800000 */
.L_x_381:
        /* <DEDUP_REMOVED lines=13> */
.L_x_384:
[----:B------:R-:W-:Y:S05]  /*1eda0*/  BSYNC B1 ;  /* 0x0000000000017941 */ /* 0x000fea0003800000 */
.L_x_383:
        /* <DEDUP_REMOVED lines=14> */
.L_x_386:
[----:B------:R-:W-:Y:S05]  /*1ee90*/  BSYNC B1 ;  /* 0x0000000000017941 */ /* 0x000fea0003800000 */
.L_x_385:
        /* <DEDUP_REMOVED lines=14> */
.L_x_388:
[----:B------:R-:W-:Y:S05]  /*1ef80*/  BSYNC B1 ;  /* 0x0000000000017941 */ /* 0x000fea0003800000 */
.L_x_387:
        /* <DEDUP_REMOVED lines=13> */
.L_x_390:
[----:B------:R-:W-:Y:S05]  /*1f060*/  BSYNC B1 ;  /* 0x0000000000017941 */ /* 0x000fea0003800000 */
.L_x_389:
        /* <DEDUP_REMOVED lines=13> */
.L_x_392:
[----:B------:R-:W-:Y:S05]  /*1f140*/  BSYNC B1 ;  /* 0x0000000000017941 */ /* 0x000fea0003800000 */
.L_x_391:
        /* <DEDUP_REMOVED lines=14> */
.L_x_394:
[----:B------:R-:W-:Y:S05]  /*1f230*/  BSYNC B1 ;  /* 0x0000000000017941 */ /* 0x000fea0003800000 */
.L_x_393:
        /* <DEDUP_REMOVED lines=14> */
.L_x_396:
[----:B------:R-:W-:Y:S05]  /*1f320*/  BSYNC B1 ;  /* 0x0000000000017941 */ /* 0x000fea0003800000 */
.L_x_395:
        /* <DEDUP_REMOVED lines=13> */
.L_x_398:
[----:B------:R-:W-:Y:S05]  /*1f400*/  BSYNC B1 ;  /* 0x0000000000017941 */ /* 0x000fea0003800000 */
.L_x_397:
        /* <DEDUP_REMOVED lines=13> */
.L_x_400:
[----:B------:R-:W-:Y:S05]  /*1f4e0*/  BSYNC B1 ;  /* 0x0000000000017941 */ /* 0x000fea0003800000 */
.L_x_399:
        /* <DEDUP_REMOVED lines=14> */
.L_x_402:
[----:B------:R-:W-:Y:S05]  /*1f5d0*/  BSYNC B1 ;  /* 0x0000000000017941 */ /* 0x000fea0003800000 */
.L_x_401:
        /* <DEDUP_REMOVED lines=14> */
.L_x_404:
[----:B------:R-:W-:Y:S05]  /*1f6c0*/  BSYNC B1 ;  /* 0x0000000000017941 */ /* 0x000fea0003800000 */
.L_x_403:
        /* <DEDUP_REMOVED lines=13> */
.L_x_406:
[----:B------:R-:W-:Y:S05]  /*1f7a0*/  BSYNC B1 ;  /* 0x0000000000017941 */ /* 0x000fea0003800000 */
.L_x_405:
        /* <DEDUP_REMOVED lines=13> */
.L_x_408:
[----:B------:R-:W-:Y:S05]  /*1f880*/  BSYNC B1 ;  /* 0x0000000000017941 */ /* 0x000fea0003800000 */
.L_x_407:
        /* <DEDUP_REMOVED lines=14> */
.L_x_410:
[----:B------:R-:W-:Y:S05]  /*1f970*/  BSYNC B1 ;  /* 0x0000000000017941 */ /* 0x000fea0003800000 */
.L_x_409:
        /* <DEDUP_REMOVED lines=14> */
.L_x_412:
[----:B------:R-:W-:Y:S05]  /*1fa60*/  BSYNC B1 ;  /* 0x0000000000017941 */ /* 0x000fea0003800000 */
.L_x_411:
        /* <DEDUP_REMOVED lines=13> */
.L_x_414:
[----:B------:R-:W-:Y:S05]  /*1fb40*/  BSYNC B1 ;  /* 0x0000000000017941 */ /* 0x000fea0003800000 */
.L_x_413:
        /* <DEDUP_REMOVED lines=13> */
.L_x_416:
[----:B------:R-:W-:Y:S05]  /*1fc20*/  BSYNC B1 ;  /* 0x0000000000017941 */ /* 0x000fea0003800000 */
.L_x_415:
        /* <DEDUP_REMOVED lines=14> */
.L_x_418:
[----:B------:R-:W-:Y:S05]  /*1fd10*/  BSYNC B1 ;  /* 0x0000000000017941 */ /* 0x000fea0003800000 */
.L_x_417:
        /* <DEDUP_REMOVED lines=14> */
.L_x_420:
[----:B------:R-:W-:Y:S05]  /*1fe00*/  BSYNC B1 ;  /* 0x0000000000017941 */ /* 0x000fea0003800000 */
.L_x_419:
        /* <DEDUP_REMOVED lines=13> */
.L_x_422:
[----:B------:R-:W-:Y:S05]  /*1fee0*/  BSYNC B1 ;  /* 0x0000000000017941 */ /* 0x000fea0003800000 */
.L_x_421:
        /* <DEDUP_REMOVED lines=13> */
.L_x_424:
[----:B------:R-:W-:Y:S05]  /*1ffc0*/  BSYNC B1 ;  /* 0x0000000000017941 */ /* 0x000fea0003800000 */
.L_x_423:
        /* <DEDUP_REMOVED lines=14> */
.L_x_426:
[----:B------:R-:W-:Y:S05]  /*200b0*/  BSYNC B1 ;  /* 0x0000000000017941 */ /* 0x000fea0003800000 */
.L_x_425:
        /* <DEDUP_REMOVED lines=14> */
.L_x_428:
[----:B------:R-:W-:Y:S05]  /*201a0*/  BSYNC B1 ;  /* 0x0000000000017941 */ /* 0x000fea0003800000 */
.L_x_427:
        /* <DEDUP_REMOVED lines=13> */
.L_x_430:
[----:B------:R-:W-:Y:S05]  /*20280*/  BSYNC B1 ;  /* 0x0000000000017941 */ /* 0x000fea0003800000 */
.L_x_429:
        /* <DEDUP_REMOVED lines=13> */
.L_x_432:
[----:B------:R-:W-:Y:S05]  /*20360*/  BSYNC B1 ;  /* 0x0000000000017941 */ /* 0x000fea0003800000 */
.L_x_431:
        /* <DEDUP_REMOVED lines=14> */
.L_x_434:
[----:B------:R-:W-:Y:S05]  /*20450*/  BSYNC B1 ;  /* 0x0000000000017941 */ /* 0x000fea0003800000 */
.L_x_433:
        /* <DEDUP_REMOVED lines=14> */
.L_x_436:
[----:B------:R-:W-:Y:S05]  /*20540*/  BSYNC B1 ;  /* 0x0000000000017941 */ /* 0x000fea0003800000 */
.L_x_435:
        /* <DEDUP_REMOVED lines=13> */
.L_x_438:
[----:B------:R-:W-:Y:S05]  /*20620*/  BSYNC B1 ;  /* 0x0000000000017941 */ /* 0x000fea0003800000 */
.L_x_437:
        /* <DEDUP_REMOVED lines=13> */
.L_x_440:
[----:B------:R-:W-:Y:S05]  /*20700*/  BSYNC B1 ;  /* 0x0000000000017941 */ /* 0x000fea0003800000 */
.L_x_439:
        /* <DEDUP_REMOVED lines=14> */
.L_x_442:
[----:B------:R-:W-:Y:S05]  /*207f0*/  BSYNC B1 ;  /* 0x0000000000017941 */ /* 0x000fea0003800000 */
.L_x_441:
        /* <DEDUP_REMOVED lines=14> */
.L_x_444:
[----:B------:R-:W-:Y:S05]  /*208e0*/  BSYNC B1 ;  /* 0x0000000000017941 */ /* 0x000fea0003800000 */
.L_x_443:
        /* <DEDUP_REMOVED lines=13> */
.L_x_446:
[----:B------:R-:W-:Y:S05]  /*209c0*/  BSYNC B1 ;  /* 0x0000000000017941 */ /* 0x000fea0003800000 */
.L_x_445:
        /* <DEDUP_REMOVED lines=13> */
.L_x_448:
[----:B------:R-:W-:Y:S05]  /*20aa0*/  BSYNC B1 ;  /* 0x0000000000017941 */ /* 0x000fea0003800000 */
.L_x_447:
        /* <DEDUP_REMOVED lines=14> */
.L_x_450:
[----:B------:R-:W-:Y:S05]  /*20b90*/  BSYNC B1 ;  /* 0x0000000000017941 */ /* 0x000fea0003800000 */
.L_x_449:
        /* <DEDUP_REMOVED lines=14> */
.L_x_452:
[----:B------:R-:W-:Y:S05]  /*20c80*/  BSYNC B1 ;  /* 0x0000000000017941 */ /* 0x000fea0003800000 */
.L_x_451:
        /* <DEDUP_REMOVED lines=13> */
.L_x_454:
[----:B------:R-:W-:Y:S05]  /*20d60*/  BSYNC B1 ;  /* 0x0000000000017941 */ /* 0x000fea0003800000 */
.L_x_453:
        /* <DEDUP_REMOVED lines=13> */
.L_x_456:
[----:B------:R-:W-:Y:S05]  /*20e40*/  BSYNC B1 ;  /* 0x0000000000017941 */ /* 0x000fea0003800000 */
.L_x_455:
        /* <DEDUP_REMOVED lines=14> */
.L_x_458:
[----:B------:R-:W-:Y:S05]  /*20f30*/  BSYNC B1 ;  /* 0x0000000000017941 */ /* 0x000fea0003800000 */
.L_x_457:
        /* <DEDUP_REMOVED lines=14> */
.L_x_460:
[----:B------:R-:W-:Y:S05]  /*21020*/  BSYNC B1 ;  /* 0x0000000000017941 */ /* 0x000fea0003800000 */
.L_x_459:
        /* <DEDUP_REMOVED lines=13> */
.L_x_462:
[----:B------:R-:W-:Y:S05]  /*21100*/  BSYNC B1 ;  /* 0x0000000000017941 */ /* 0x000fea0003800000 */
.L_x_461:
        /* <DEDUP_REMOVED lines=13> */
.L_x_464:
[----:B------:R-:W-:Y:S05]  /*211e0*/  BSYNC B1 ;  /* 0x0000000000017941 */ /* 0x000fea0003800000 */
.L_x_463:
        /* <DEDUP_REMOVED lines=14> */
.L_x_466:
[----:B------:R-:W-:Y:S05]  /*212d0*/  BSYNC B1 ;  /* 0x0000000000017941 */ /* 0x000fea0003800000 */
.L_x_465:
        /* <DEDUP_REMOVED lines=14> */
.L_x_468:
[----:B------:R-:W-:Y:S05]  /*213c0*/  BSYNC B1 ;  /* 0x0000000000017941 */ /* 0x000fea0003800000 */
.L_x_467:
        /* <DEDUP_REMOVED lines=13> */
.L_x_470:
[----:B------:R-:W-:Y:S05]  /*214a0*/  BSYNC B1 ;  /* 0x0000000000017941 */ /* 0x000fea0003800000 */
.L_x_469:
        /* <DEDUP_REMOVED lines=13> */
.L_x_472:
[----:B------:R-:W-:Y:S05]  /*21580*/  BSYNC B1 ;  /* 0x0000000000017941 */ /* 0x000fea0003800000 */
.L_x_471:
        /* <DEDUP_REMOVED lines=14> */
.L_x_474:
[----:B------:R-:W-:Y:S05]  /*21670*/  BSYNC B1 ;  /* 0x0000000000017941 */ /* 0x000fea0003800000 */
.L_x_473:
        /* <DEDUP_REMOVED lines=14> */
.L_x_476:
[----:B------:R-:W-:Y:S05]  /*21760*/  BSYNC B1 ;  /* 0x0000000000017941 */ /* 0x000fea0003800000 */
.L_x_475:
        /* <DEDUP_REMOVED lines=13> */
.L_x_478:
[----:B------:R-:W-:Y:S05]  /*21840*/  BSYNC B1 ;  /* 0x0000000000017941 */ /* 0x000fea0003800000 */
.L_x_477:
        /* <DEDUP_REMOVED lines=13> */
.L_x_480:
[----:B------:R-:W-:Y:S05]  /*21920*/  BSYNC B1 ;  /* 0x0000000000017941 */ /* 0x000fea0003800000 */
.L_x_479:
        /* <DEDUP_REMOVED lines=14> */
.L_x_482:
[----:B------:R-:W-:Y:S05]  /*21a10*/  BSYNC B1 ;  /* 0x0000000000017941 */ /* 0x000fea0003800000 */
.L_x_481:
        /* <DEDUP_REMOVED lines=14> */
.L_x_484:
[----:B------:R-:W-:Y:S05]  /*21b00*/  BSYNC B1 ;  /* 0x0000000000017941 */ /* 0x000fea0003800000 */
.L_x_483:
        /* <DEDUP_REMOVED lines=13> */
.L_x_486:
[----:B------:R-:W-:Y:S05]  /*21be0*/  BSYNC B1 ;  /* 0x0000000000017941 */ /* 0x000fea0003800000 */
.L_x_485:
        /* <DEDUP_REMOVED lines=13> */
.L_x_488:
[----:B------:R-:W-:Y:S05]  /*21cc0*/  BSYNC B1 ;  /* 0x0000000000017941 */ /* 0x000fea0003800000 */
.L_x_487:
        /* <DEDUP_REMOVED lines=14> */
.L_x_490:
[----:B------:R-:W-:Y:S05]  /*21db0*/  BSYNC B1 ;  /* 0x0000000000017941 */ /* 0x000fea0003800000 */
.L_x_489:
        /* <DEDUP_REMOVED lines=14> */
.L_x_492:
[----:B------:R-:W-:Y:S05]  /*21ea0*/  BSYNC B1 ;  /* 0x0000000000017941 */ /* 0x000fea0003800000 */
.L_x_491:
        /* <DEDUP_REMOVED lines=13> */
.L_x_494:
[----:B------:R-:W-:Y:S05]  /*21f80*/  BSYNC B1 ;  /* 0x0000000000017941 */ /* 0x000fea0003800000 */
.L_x_493:
        /* <DEDUP_REMOVED lines=13> */
.L_x_496:
[----:B------:R-:W-:Y:S05]  /*22060*/  BSYNC B1 ;  /* 0x0000000000017941 */ /* 0x000fea0003800000 */
.L_x_495:
        /* <DEDUP_REMOVED lines=14> */
.L_x_498:
[----:B------:R-:W-:Y:S05]  /*22150*/  BSYNC B1 ;  /* 0x0000000000017941 */ /* 0x000fea0003800000 */
.L_x_497:
        /* <DEDUP_REMOVED lines=14> */
.L_x_500:
[----:B------:R-:W-:Y:S05]  /*22240*/  BSYNC B1 ;  /* 0x0000000000017941 */ /* 0x000fea0003800000 */
.L_x_499:
        /* <DEDUP_REMOVED lines=13> */
.L_x_502:
[----:B------:R-:W-:Y:S05]  /*22320*/  BSYNC B1 ;  /* 0x0000000000017941 */ /* 0x000fea0003800000 */
.L_x_501:
        /* <DEDUP_REMOVED lines=13> */
.L_x_504:
[----:B------:R-:W-:Y:S05]  /*22400*/  BSYNC B1 ;  /* 0x0000000000017941 */ /* 0x000fea0003800000 */
.L_x_503:
        /* <DEDUP_REMOVED lines=14> */
.L_x_506:
[----:B------:R-:W-:Y:S05]  /*224f0*/  BSYNC B1 ;  /* 0x0000000000017941 */ /* 0x000fea0003800000 */
.L_x_505:
        /* <DEDUP_REMOVED lines=14> */
.L_x_508:
[----:B------:R-:W-:Y:S05]  /*225e0*/  BSYNC B1 ;  /* 0x0000000000017941 */ /* 0x000fea0003800000 */
.L_x_507:
        /* <DEDUP_REMOVED lines=13> */
.L_x_510:
[----:B------:R-:W-:Y:S05]  /*226c0*/  BSYNC B1 ;  /* 0x0000000000017941 */ /* 0x000fea0003800000 */
.L_x_509:
        /* <DEDUP_REMOVED lines=13> */
.L_x_512:
[----:B------:R-:W-:Y:S05]  /*227a0*/  BSYNC B1 ;  /* 0x0000000000017941 */ /* 0x000fea0003800000 */
.L_x_511:
        /* <DEDUP_REMOVED lines=14> */
.L_x_514:
[----:B------:R-:W-:Y:S05]  /*22890*/  BSYNC B1 ;  /* 0x0000000000017941 */ /* 0x000fea0003800000 */
.L_x_513:
        /* <DEDUP_REMOVED lines=14> */
.L_x_516:
[----:B------:R-:W-:Y:S05]  /*22980*/  BSYNC B1 ;  /* 0x0000000000017941 */ /* 0x000fea0003800000 */
.L_x_515:
        /* <DEDUP_REMOVED lines=13> */
.L_x_518:
[----:B------:R-:W-:Y:S05]  /*22a60*/  BSYNC B1 ;  /* 0x0000000000017941 */ /* 0x000fea0003800000 */
.L_x_517:
        /* <DEDUP_REMOVED lines=13> */
.L_x_520:
[----:B------:R-:W-:Y:S05]  /*22b40*/  BSYNC B1 ;  /* 0x0000000000017941 */ /* 0x000fea0003800000 */
.L_x_519:
        /* <DEDUP_REMOVED lines=14> */
.L_x_522:
[----:B------:R-:W-:Y:S05]  /*22c30*/  BSYNC B1 ;  /* 0x0000000000017941 */ /* 0x000fea0003800000 */
.L_x_521:
        /* <DEDUP_REMOVED lines=14> */
.L_x_524:
[----:B------:R-:W-:Y:S05]  /*22d20*/  BSYNC B1 ;  /* 0x0000000000017941 */ /* 0x000fea0003800000 */
.L_x_523:
        /* <DEDUP_REMOVED lines=13> */
.L_x_526:
[----:B------:R-:W-:Y:S05]  /*22e00*/  BSYNC B1 ;  /* 0x0000000000017941 */ /* 0x000fea0003800000 */
.L_x_525:
        /* <DEDUP_REMOVED lines=13> */
.L_x_528:
[----:B------:R-:W-:Y:S05]  /*22ee0*/  BSYNC B1 ;  /* 0x0000000000017941 */ /* 0x000fea0003800000 */
.L_x_527:
        /* <DEDUP_REMOVED lines=14> */
.L_x_530:
[----:B------:R-:W-:Y:S05]  /*22fd0*/  BSYNC B1 ;  /* 0x0000000000017941 */ /* 0x000fea0003800000 */
.L_x_529:
        /* <DEDUP_REMOVED lines=14> */
.L_x_532:
[----:B------:R-:W-:Y:S05]  /*230c0*/  BSYNC B1 ;  /* 0x0000000000017941 */ /* 0x000fea0003800000 */
.L_x_531:
        /* <DEDUP_REMOVED lines=13> */
.L_x_534:
[----:B------:R-:W-:Y:S05]  /*231a0*/  BSYNC B1 ;  /* 0x0000000000017941 */ /* 0x000fea0003800000 */
.L_x_533:
        /* <DEDUP_REMOVED lines=13> */
.L_x_536:
[----:B------:R-:W-:Y:S05]  /*23280*/  BSYNC B1 ;  /* 0x0000000000017941 */ /* 0x000fea0003800000 */
.L_x_535:
        /* <DEDUP_REMOVED lines=14> */
.L_x_538:
[----:B------:R-:W-:Y:S05]  /*23370*/  BSYNC B1 ;  /* 0x0000000000017941 */ /* 0x000fea0003800000 */
.L_x_537:
[----:B0-----:R-:W2:Y:S01]  /*23380*/  LDL.LU R5, [R1+0x440] ;  /* 0x0004400001057983 */ /* 0x001ea20000300800 */
[----:B-----5:R-:W-:Y:S01]  /*23390*/  LOP3.LUT R4, R4, 0xff, RZ, 0xc0, !PT ;  /* 0x000000ff04047812 */ /* 0x020fe200078ec0ff */
[----:B------:R-:W-:Y:S01]  /*233a0*/  BSSY B1, `(.L_x_539) ;  /* 0x000000c000017945 */ /* 0x000fe20003800000 */
[----:B------:R-:W-:Y:S02]  /*233b0*/  ISETP.GE.AND P1, PT, R0, 0x1fa, PT ;  /* 0x000001fa0000780c */ /* 0x000fe40003f26270 */
[----:B------:R-:W-:Y:S02]  /*233c0*/  F2FP.F16.E4M3.UNPACK_B R4, R4 ;  /* 0x00000004ff04723e */ /* 0x000fe400020006ff */
[----:B------:R-:W-:Y:S02]  /*233d0*/  ISETP.LT.OR P4, PT, R30, 0x1, !P1 ;  /* 0x000000011e00780c */ /* 0x000fe40004f81670 */
[----:B------:R-:W-:Y:S01]  /*233e0*/  PRMT R0, RZ, 0x7610, R0 ;  /* 0x00007610ff007816 */ /* 0x000fe20000000000 */
[----:B------:R-:W-:-:S05]  /*233f0*/  HADD2.F32 R4, -RZ, R4.H0_H0 ;  /* 0x20000004ff047230 */ /* 0x000fca0000004100 */
[----:B------:R-:W-:-:S04]  /*23400*/  FMUL R4, R4, UR21 ;  /* 0x0000001504047c20 */ /* 0x000fc80008400000 */
[----:B--2---:R-:W-:-:S05]  /*23410*/  FFMA R4, R5, UR20, R4 ;  /* 0x0000001405047c23 */ /* 0x004fca0008000004 */
[----:B------:R-:W-:-:S05]  /*23420*/  F2FP.SATFINITE.E4M3.F32.PACK_AB_MERGE_C R5, RZ, R4, RZ ;  /* 0x00000004ff05723e */ /* 0x000fca00048070ff */
[----:B------:R0:W-:Y:S01]  /*23430*/  @!P2 STG.E.U8 desc[UR14][R24.64+0x1f8], R5 ;  /* 0x0001f8051800a986 */ /* 0x0001e2000c10110e */
[----:B------:R-:W-:Y:S05]  /*23440*/  @P4 BRA `(.L_x_540) ;  /* 0x0000000000044947 */ /* 0x000fea0003800000 */
[----:B------:R2:W5:Y:S02]  /*23450*/  LDG.E.U8 R0, desc[UR14][R28.64+0x1f9] ;  /* 0x0001f90e1c007981 */ /* 0x000564000c1e1100 */
.L_x_540:
[----:B------:R-:W-:Y:S05]  /*23460*/  BSYNC B1 ;  /* 0x0000000000017941 */ /* 0x000fea0003800000 */
.L_x_539:
[----:B------:R-:W3:Y:S01]  /*23470*/  LDL.LU R4, [R1+0x444] ;  /* 0x0004440001047983 */ /* 0x000ee20000300800 */
[----:B-----5:R-:W-:Y:S01]  /*23480*/  LOP3.LUT R0, R0, 0xff, RZ, 0xc0, !PT ;  /* 0x000000ff00007812 */ /* 0x020fe200078ec0ff */
[----:B------:R-:W-:Y:S01]  /*23490*/  BSSY B1, `(.L_x_541) ;  /* 0x000000b000017945 */ /* 0x000fe20003800000 */
[----:B------:R-:W-:Y:S02]  /*234a0*/  ISETP.LT.OR P0, PT, R30, 0x9, !P0 ;  /* 0x000000091e00780c */ /* 0x000fe40004701670 */
[----:B------:R-:W-:-:S05]  /*234b0*/  F2FP.F16.E4M3.UNPACK_B R0, R0 ;  /* 0x00000000ff00723e */ /* 0x000fca00020006ff */
[----:B------:R-:W-:-:S05]  /*234c0*/  HADD2.F32 R0, -RZ, R0.H0_H0 ;  /* 0x20000000ff007230 */ /* 0x000fca0000004100 */
[----:B------:R-:W-:-:S04]  /*234d0*/  FMUL R0, R0, UR21 ;  /* 0x0000001500007c20 */ /* 0x000fc80008400000 */
[----:B---3--:R-:W-:-:S05]  /*234e0*/  FFMA R0, R4, UR20, R0 ;  /* 0x0000001404007c23 */ /* 0x008fca0008000000 */
[----:B0-----:R-:W-:Y:S02]  /*234f0*/  F2FP.SATFINITE.E4M3.F32.PACK_AB_MERGE_C R5, RZ, R0, RZ ;  /* 0x00000000ff05723e */ /* 0x001fe400048070ff */
[----:B------:R-:W-:-:S03]  /*23500*/  PRMT R0, RZ, 0x7610, R0 ;  /* 0x00007610ff007816 */ /* 0x000fc60000000000 */
[----:B------:R0:W-:Y:S01]  /*23510*/  @!P4 STG.E.U8 desc[UR14][R24.64+0x1f9], R5 ;  /* 0x0001f9051800c986 */ /* 0x0001e2000c10110e */
[----:B------:R-:W-:Y:S05]  /*23520*/  @P0 BRA `(.L_x_542) ;  /* 0x0000000000040947 */ /* 0x000fea0003800000 */
[----:B------:R3:W5:Y:S02]  /*23530*/  LDG.E.U8 R0, desc[UR14][R2.64+0x1f8] ;  /* 0x0001f80e02007981 */ /* 0x000764000c1e1100 */
.L_x_542:
[----:B------:R-:W-:Y:S05]  /*23540*/  BSYNC B1 ;  /* 0x0000000000017941 */ /* 0x000fea0003800000 */
.L_x_541:
[----:B------:R-:W2:Y:S01]  /*23550*/  LDL.LU R4, [R1+0x448] ;  /* 0x0004480001047983 */ /* 0x000ea20000300800 */
[----:B-----5:R-:W-:Y:S01]  /*23560*/  LOP3.LUT R0, R0, 0xff, RZ, 0xc0, !PT ;  /* 0x000000ff00007812 */ /* 0x020fe200078ec0ff */
[----:B------:R-:W-:Y:S01]  /*23570*/  BSSY B1, `(.L_x_543) ;  /* 0x000000b000017945 */ /* 0x000fe20003800000 */
[----:B------:R-:W-:Y:S02]  /*23580*/  ISETP.LT.OR P1, PT, R30, 0x9, !P1 ;  /* 0x000000091e00780c */ /* 0x000fe40004f21670 */
[----:B------:R-:W-:-:S05]  /*23590*/  F2FP.F16.E4M3.UNPACK_B R0, R0 ;  /* 0x00000000ff00723e */ /* 0x000fca00020006ff */
[----:B------:R-:W-:-:S05]  /*235a0*/  HADD2.F32 R0, -RZ, R0.H0_H0 ;  /* 0x20000000ff007230 */ /* 0x000fca0000004100 */
[----:B------:R-:W-:-:S04]  /*235b0*/  FMUL R0, R0, UR21 ;  /* 0x0000001500007c20 */ /* 0x000fc80008400000 */
[----:B--2---:R-:W-:-:S05]  /*235c0*/  FFMA R0, R4, UR20, R0 ;  /* 0x0000001404007c23 */ /* 0x004fca0008000000 */
[----:B0-----:R-:W-:Y:S02]  /*235d0*/  F2FP.SATFINITE.E4M3.F32.PACK_AB_MERGE_C R5, RZ, R0, RZ ;  /* 0x00000000ff05723e */ /* 0x001fe400048070ff */
[----:B------:R-:W-:-:S03]  /*235e0*/  PRMT R0, RZ, 0x7610, R0 ;  /* 0x00007610ff007816 */ /* 0x000fc60000000000 */
[----:B------:R0:W-:Y:S01]  /*235f0*/  @!P0 STG.E.U8 desc[UR14][R26.64+0x1f8], R5 ;  /* 0x0001f8051a008986 */ /* 0x0001e2000c10110e */
[----:B------:R-:W-:Y:S05]  /*23600*/  @P1 BRA `(.L_x_544) ;  /* 0x0000000000041947 */ /* 0x000fea0003800000 */
[----:B------:R2:W5:Y:S02]  /*23610*/  LDG.E.U8 R0, desc[UR14][R2.64+0x1f9] ;  /* 0x0001f90e02007981 */ /* 0x000564000c1e1100 */
.L_x_544:
[----:B------:R-:W-:Y:S05]  /*23620*/  BSYNC B1 ;  /* 0x0000000000017941 */ /* 0x000fea0003800000 */
.L_x_543:
[----:B------:R-:W-:Y:S05]  /*23630*/  @P1 BRA `(.L_x_545) ;  /* 0x0000005000741947 */ /* 0x000fea0003800000 */
[----:B--234-:R-:W2:Y:S01]  /*23640*/  LDL.LU R2, [R1+0x44c] ;  /* 0x00044c0001027983 */ /* 0x01cea20000300800 */
[----:B-----5:R-:W-:-:S04]  /*23650*/  LOP3.LUT R0, R0, 0xff, RZ, 0xc0, !PT ;  /* 0x000000ff00007812 */ /* 0x020fc800078ec0ff */
[----:B------:R-:W-:-:S05]  /*23660*/  F2FP.F16.E4M3.UNPACK_B R0, R0 ;  /* 0x00000000ff00723e */ /* 0x000fca00020006ff */
[----:B------:R-:W-:-:S05]  /*23670*/  HADD2.F32 R0, -RZ, R0.H0_H0 ;  /* 0x20000000ff007230 */ /* 0x000fca0000004100 */
[----:B------:R-:W-:-:S04]  /*23680*/  FMUL R0, R0, UR21 ;  /* 0x0000001500007c20 */ /* 0x000fc80008400000 */
[----:B--2---:R-:W-:-:S05]  /*23690*/  FFMA R0, R2, UR20, R0 ;  /* 0x0000001402007c23 */ /* 0x004fca0008000000 */
[----:B------:R-:W-:-:S05]  /*236a0*/  F2FP.SATFINITE.E4M3.F32.PACK_AB_MERGE_C R3, RZ, R0, RZ ;  /* 0x00000000ff03723e */ /* 0x000fca00048070ff */
[----:B------:R2:W-:Y:S01]  /*236b0*/  STG.E.U8 desc[UR14][R26.64+0x1f9], R3 ;  /* 0x0001f9031a007986 */ /* 0x0005e2000c10110e */
[----:B------:R-:W-:Y:S05]  /*236c0*/  BRA `(.L_x_545) ;  /* 0x0000005000507947 */ /* 0x000fea0003800000 */
.L_x_32:
[----:B------:R-:W-:Y:S01]  /*236d0*/  ISETP.GE.AND P0, PT, R0, 0x1, PT ;  /* 0x000000010000780c */ /* 0x000fe20003f06270 */
[----:B-----5:R-:W-:Y:S01]  /*236e0*/  FMUL R2, R2, UR20 ;  /* 0x0000001402027c20 */ /* 0x020fe20008400000 */
[----:B------:R-:W3:Y:S02]  /*236f0*/  LDL.LU R31, [R1+0x200] ;  /* 0x00020000011f7983 */ /* 0x000ee40000300800 */
[C---:B------:R-:W-:Y:S02]  /*23700*/  ISETP.LT.OR P1, PT, R30.reuse, 0x1, !P0 ;  /* 0x000000011e00780c */ /* 0x040fe40004721670 */
[----:B------:R-:W-:Y:S01]  /*23710*/  F2FP.SATFINITE.E4M3.F32.PACK_AB_MERGE_C R2, RZ, R2, RZ ;  /* 0x00000002ff02723e */ /* 0x000fe200048070ff */
[----:B------:R-:W-:Y:S01]  /*23720*/  FMUL R3, R3, UR20 ;  /* 0x0000001403037c20 */ /* 0x000fe20008400000 */
[----:B------:R-:W-:Y:S01]  /*23730*/  ISETP.LT.OR P0, PT, R30, 0x9, !P0 ;  /* 0x000000091e00780c */ /* 0x000fe20004701670 */
[----:B------:R-:W-:Y:S01]  /*23740*/  FMUL R4, R4, UR20 ;  /* 0x0000001404047c20 */ /* 0x000fe20008400000 */
[----:B------:R-:W-:Y:S01]  /*23750*/  FMUL R5, R5, UR20 ;  /* 0x0000001405057c20 */ /* 0x000fe20008400000 */
[----:B------:R-:W-:Y:S01]  /*23760*/  FMUL R6, R6, UR20 ;  /* 0x0000001406067c20 */ /* 0x000fe20008400000 */
[----:B------:R-:W-:Y:S01]  /*23770*/  FMUL R7, R7, UR20 ;  /* 0x0000001407077c20 */ /* 0x000fe20008400000 */
[----:B------:R-:W-:Y:S01]  /*23780*/  FMUL R8, R8, UR20 ;  /* 0x0000001408087c20 */ /* 0x000fe20008400000 */
[----:B------:R-:W-:Y:S01]  /*23790*/  FMUL R9, R9, UR20 ;  /* 0x0000001409097c20 */ /* 0x000fe20008400000 */
[----:B------:R-:W-:Y:S01]  /*237a0*/  FMUL R10, R10, UR20 ;  /* 0x000000140a0a7c20 */ /* 0x000fe20008400000 */
[----:B------:R-:W-:Y:S01]  /*237b0*/  FMUL R11, R11, UR20 ;  /* 0x000000140b0b7c20 */ /* 0x000fe20008400000 */
[----:B------:R-:W-:Y:S01]  /*237c0*/  @!P1 STG.E.U8 desc[UR14][R24.64], R2 ;  /* 0x0000000218009986 */ /* 0x000fe2000c10110e */
[----:B------:R-:W-:Y:S01]  /*237d0*/  ISETP.GE.AND P1, PT, R0, 0x2, PT ;  /* 0x000000020000780c */ /* 0x000fe20003f26270 */
[----:B------:R-:W-:Y:S01]  /*237e0*/  FMUL R13, R13, UR20 ;  /* 0x000000140d0d7c20 */ /* 0x000fe20008400000 */
[----:B------:R-:W-:Y:S01]  /*237f0*/  FMUL R12, R12, UR20 ;  /* 0x000000140c0c7c20 */ /* 0x000fe20008400000 */
[----:B------:R-:W-:Y:S01]  /*23800*/  FMUL R14, R14, UR20 ;  /* 0x000000140e0e7c20 */ /* 0x000fe20008400000 */
[----:B------:R-:W-:Y:S01]  /*23810*/  ISETP.LT.OR P2, PT, R30, 0x1, !P1 ;  /* 0x000000011e00780c */ /* 0x000fe20004f41670 */
[----:B------:R-:W-:Y:S01]  /*23820*/  FMUL R15, R15, UR20 ;  /* 0x000000140f0f7c20 */ /* 0x000fe20008400000 */
[----:B------:R-:W-:Y:S01]  /*23830*/  F2FP.SATFINITE.E4M3.F32.PACK_AB_MERGE_C R3, RZ, R3, RZ ;  /* 0x00000003ff03723e */ /* 0x000fe200048070ff */
[----:B------:R-:W-:Y:S01]  /*23840*/  FMUL R16, R16, UR20 ;  /* 0x0000001410107c20 */ /* 0x000fe20008400000 */
[----:B------:R-:W-:Y:S01]  /*23850*/  F2FP.SATFINITE.E4M3.F32.PACK_AB_MERGE_C R4, RZ, R4, RZ ;  /* 0x00000004ff04723e */ /* 0x000fe200048070ff */
[----:B------:R-:W-:Y:S01]  /*23860*/  FMUL R17, R17, UR20 ;  /* 0x0000001411117c20 */ /* 0x000fe20008400000 */
[----:B------:R-:W-:Y:S01]  /*23870*/  FMUL R19, R19, UR20 ;  /* 0x0000001413137c20 */ /* 0x000fe20008400000 */
[----:B------:R-:W-:Y:S01]  /*23880*/  FMUL R18, R18, UR20 ;  /* 0x0000001412127c20 */ /* 0x000fe20008400000 */
[----:B------:R-:W-:Y:S01]  /*23890*/  FMUL R20, R20, UR20 ;  /* 0x0000001414147c20 */ /* 0x000fe20008400000 */
[----:B------:R-:W4:Y:S04]  /*238a0*/  LDL.LU R34, [R1+0x204] ;  /* 0x0002040001227983 */ /* 0x000f280000300800 */
[----:B------:R0:W-:Y:S04]  /*238b0*/  @!P2 STG.E.U8 desc[UR14][R24.64+0x1], R3 ;  /* 0x000001031800a986 */ /* 0x0001e8000c10110e */
[----:B------:R-:W-:Y:S01]  /*238c0*/  @!P0 STG.E.U8 desc[UR14][R26.64], R4 ;  /* 0x000000041a008986 */ /* 0x000fe2000c10110e */
[----:B------:R-:W-:-:S02]  /*238d0*/  ISETP.LT.OR P0, PT, R30, 0x9, !P1 ;  /* 0x000000091e00780c */ /* 0x000fc40004f01670 */
[----:B------:R-:W-:Y:S01]  /*238e0*/  F2FP.SATFINITE.E4M3.F32.PACK_AB_MERGE_C R5, RZ, R5, RZ ;  /* 0x00000005ff05723e */ /* 0x000fe200048070ff */
[----:B------:R-:W2:Y:S01]  /*238f0*/  LDL.LU R29, [R1+0x208] ;  /* 0x00020800011d7983 */ /* 0x000ea20000300800 */
[----:B------:R-:W-:Y:S02]  /*23900*/  ISETP.GE.AND P1, PT, R0, 0x9, PT ;  /* 0x000000090000780c */ /* 0x000fe40003f26270 */
[----:B------:R-:W-:Y:S01]  /*23910*/  F2FP.SATFINITE.E4M3.F32.PACK_AB_MERGE_C R6, RZ, R6, RZ ;  /* 0x00000006ff06723e */ /* 0x000fe200048070ff */
[----:B------:R-:W4:Y:S01]  /*23920*/  LDL.LU R33, [R1+0x20c] ;  /* 0x00020c0001217983 */ /* 0x000f220000300800 */
[----:B------:R-:W-:-:S05]  /*23930*/  ISETP.LT.OR P2, PT, R30, 0x1, !P1 ;  /* 0x000000011e00780c */ /* 0x000fca0004f41670 */
[----:B------:R1:W-:Y:S01]  /*23940*/  @!P0 STG.E.U8 desc[UR14][R26.64+0x1], R5 ;  /* 0x000001051a008986 */ /* 0x0003e2000c10110e */
[----:B------:R-:W-:Y:S02]  /*23950*/  ISETP.GE.AND P0, PT, R0, 0xa, PT ;  /* 0x0000000a0000780c */ /* 0x000fe40003f06270 */
[----:B------:R-:W-:Y:S01]  /*23960*/  F2FP.SATFINITE.E4M3.F32.PACK_AB_MERGE_C R7, RZ, R7, RZ ;  /* 0x00000007ff07723e */ /* 0x000fe200048070ff */
[----:B------:R-:W4:Y:S01]  /*23970*/  LDL.LU R28, [R1+0x210] ;  /* 0x00021000011c7983 */ /* 0x000f220000300800 */
[C---:B------:R-:W-:Y:S02]  /*23980*/  ISETP.LT.OR P4, PT, R30.reuse, 0x1, !P0 ;  /* 0x000000011e00780c */ /* 0x040fe40004781670 */
[C---:B------:R-:W-:Y:S01]  /*23990*/  ISETP.LT.OR P1, PT, R30.reuse, 0x9, !P1 ;  /* 0x000000091e00780c */ /* 0x040fe20004f21670 */
[----:B------:R-:W-:Y:S01]  /*239a0*/  @!P2 STG.E.U8 desc[UR14][R24.64+0x8], R6 ;  /* 0x000008061800a986 */ /* 0x000fe2000c10110e */
[----:B------:R-:W-:Y:S02]  /*239b0*/  ISETP.LT.OR P0, PT, R30, 0x9, !P0 ;  /* 0x000000091e00780c */ /* 0x000fe40004701670 */
[----:B------:R-:W-:Y:S01]  /*239c0*/  ISETP.GE.AND P2, PT, R0, 0x11, PT ;  /* 0x000000110000780c */ /* 0x000fe20003f46270 */
[----:B------:R-:W-:Y:S01]  /*239d0*/  FMUL R21, R21, UR20 ;  /* 0x0000001415157c20 */ /* 0x000fe20008400000 */
[----:B------:R-:W-:Y:S01]  /*239e0*/  F2FP.SATFINITE.E4M3.F32.PACK_AB_MERGE_C R8, RZ, R8, RZ ;  /* 0x00000008ff08723e */ /* 0x000fe200048070ff */
[----:B------:R-:W-:Y:S01]  /*239f0*/  FMUL R22, R22, UR20 ;  /* 0x0000001416167c20 */ /* 0x000fe20008400000 */
[----:B------:R-:W-:Y:S01]  /*23a00*/  F2FP.SATFINITE.E4M3.F32.PACK_AB_MERGE_C R9, RZ, R9, RZ ;  /* 0x00000009ff09723e */ /* 0x000fe200048070ff */
[----:B------:R-:W-:Y:S01]  /*23a10*/  FMUL R23, R23, UR20 ;  /* 0x0000001417177c20 */ /* 0x000fe20008400000 */
[----:B------:R-:W-:Y:S01]  /*23a20*/  F2FP.SATFINITE.E4M3.F32.PACK_AB_MERGE_C R10, RZ, R10, RZ ;  /* 0x0000000aff0a723e */ /* 0x000fe200048070ff */
[----:B------:R-:W-:Y:S01]  /*23a30*/  @!P4 STG.E.U8 desc[UR14][R24.64+0x9], R7 ;  /* 0x000009071800c986 */ /* 0x000fe2000c10110e */
[----:B------:R-:W-:-:S03]  /*23a40*/  ISETP.LT.OR P4, PT, R30, 0x1, !P2 ;  /* 0x000000011e00780c */ /* 0x000fc60005781670 */
[----:B------:R-:W-:Y:S01]  /*23a50*/  @!P1 STG.E.U8 desc[UR14][R26.64+0x8], R8 ;  /* 0x000008081a009986 */ /* 0x000fe2000c10110e */
[----:B------:R-:W-:-:S03]  /*23a60*/  ISETP.GE.AND P1, PT, R0, 0x12, PT ;  /* 0x000000120000780c */ /* 0x000fc60003f26270 */
[----:B------:R-:W-:Y:S01]  /*23a70*/  @!P0 STG.E.U8 desc[UR14][R26.64+0x9], R9 ;  /* 0x000009091a008986 */ /* 0x000fe2000c10110e */
[C---:B------:R-:W-:Y:S02]  /*23a80*/  ISETP.LT.OR P5, PT, R30.reuse, 0x1, !P1 ;  /* 0x000000011e00780c */ /* 0x040fe40004fa1670 */
[----:B------:R-:W-:Y:S01]  /*23a90*/  ISETP.LT.OR P0, PT, R30, 0x9, !P2 ;  /* 0x000000091e00780c */ /* 0x000fe20005701670 */
[----:B------:R-:W-:Y:S01]  /*23aa0*/  FMUL R152, R152, UR20 ;  /* 0x0000001498987c20 */ /* 0x000fe20008400000 */
[----:B------:R-:W-:Y:S01]  /*23ab0*/  ISETP.LT.OR P1, PT, R30, 0x9, !P1 ;  /* 0x000000091e00780c */ /* 0x000fe20004f21670 */
[----:B------:R-:W-:Y:S01]  /*23ac0*/  FMUL R153, R153, UR20 ;  /* 0x0000001499997c20 */ /* 0x000fe20008400000 */
[----:B------:R-:W-:Y:S01]  /*23ad0*/  ISETP.GE.AND P2, PT, R0, 0x19, PT ;  /* 0x000000190000780c */ /* 0x000fe20003f46270 */
[----:B------:R-:W-:Y:S03]  /*23ae0*/  @!P4 STG.E.U8 desc[UR14][R24.64+0x10], R10 ;  /* 0x0000100a1800c986 */ /* 0x000fe6000c10110e */
[----:B------:R-:W-:Y:S01]  /*23af0*/  ISETP.LT.OR P4, PT, R30, 0x1, !P2 ;  /* 0x000000011e00780c */ /* 0x000fe20005781670 */
[----:B------:R-:W-:Y:S01]  /*23b00*/  FMUL R154, R154, UR20 ;  /* 0x000000149a9a7c20 */ /* 0x000fe20008400000 */
[----:B------:R-:W-:Y:S01]  /*23b10*/  F2FP.SATFINITE.E4M3.F32.PACK_AB_MERGE_C R11, RZ, R11, RZ ;  /* 0x0000000bff0b723e */ /* 0x000fe200048070ff */
[----:B------:R-:W-:Y:S01]  /*23b20*/  FMUL R155, R155, UR20 ;  /* 0x000000149b9b7c20 */ /* 0x000fe20008400000 */
[----:B------:R-:W-:Y:S01]  /*23b30*/  F2FP.SATFINITE.E4M3.F32.PACK_AB_MERGE_C R13, RZ, R13, RZ ;  /* 0x0000000dff0d723e */ /* 0x000fe200048070ff */
[----:B------:R-:W-:Y:S01]  /*23b40*/  FMUL R156, R156, UR20 ;  /* 0x000000149c9c7c20 */ /* 0x000fe20008400000 */
[----:B------:R-:W-:Y:S01]  /*23b50*/  F2FP.SATFINITE.E4M3.F32.PACK_AB_MERGE_C R12, RZ, R12, RZ ;  /* 0x0000000cff0c723e */ /* 0x000fe200048070ff */
[----:B------:R-:W-:Y:S01]  /*23b60*/  @!P5 STG.E.U8 desc[UR14][R24.64+0x11], R11 ;  /* 0x0000110b1800d986 */ /* 0x000fe2000c10110e */
[----:B------:R-:W-:-:S03]  /*23b70*/  F2FP.SATFINITE.E4M3.F32.PACK_AB_MERGE_C R14, RZ, R14, RZ ;  /* 0x0000000eff0e723e */ /* 0x000fc600048070ff */
[----:B------:R-:W-:Y:S01]  /*23b80*/  @!P1 STG.E.U8 desc[UR14][R26.64+0x11], R13 ;  /* 0x0000110d1a009986 */ /* 0x000fe2000c10110e */
[----:B------:R-:W-:-:S03]  /*23b90*/  ISETP.GE.AND P1, PT, R0, 0x1a, PT ;  /* 0x0000001a0000780c */ /* 0x000fc60003f26270 */
[----:B------:R-:W-:Y:S01]  /*23ba0*/  @!P0 STG.E.U8 desc[UR14][R26.64+0x10], R12 ;  /* 0x0000100c1a008986 */ /* 0x000fe2000c10110e */
[----:B------:R-:W-:-:S03]  /*23bb0*/  ISETP.LT.OR P0, PT, R30, 0x9, !P2 ;  /* 0x000000091e00780c */ /* 0x000fc60005701670 */
[----:B------:R-:W-:Y:S01]  /*23bc0*/  @!P4 STG.E.U8 desc[UR14][R24.64+0x18], R14 ;  /* 0x0000180e1800c986 */ /* 0x000fe2000c10110e */
[C---:B------:R-:W-:Y:S02]  /*23bd0*/  ISETP.LT.OR P4, PT, R30.reuse, 0x1, !P1 ;  /* 0x000000011e00780c */ /* 0x040fe40004f81670 */
[----:B------:R-:W-:Y:S01]  /*23be0*/  ISETP.LT.OR P1, PT, R30, 0x9, !P1 ;  /* 0x000000091e00780c */ /* 0x000fe20004f21670 */
[----:B------:R-:W-:Y:S01]  /*23bf0*/  FMUL R157, R157, UR20 ;  /* 0x000000149d9d7c20 */ /* 0x000fe20008400000 */
[----:B------:R-:W-:Y:S01]  /*23c00*/  F2FP.SATFINITE.E4M3.F32.PACK_AB_MERGE_C R15, RZ, R15, RZ ;  /* 0x0000000fff0f723e */ /* 0x000fe200048070ff */
        /* <DEDUP_REMOVED lines=8> */
[----:B------:R-:W-:Y:S04]  /*23c90*/  @!P4 STG.E.U8 desc[UR14][R24.64+0x19], R15 ;  /* 0x0000190f1800c986 */ /* 0x000fe8000c10110e */
[----:B------:R-:W-:Y:S01]  /*23ca0*/  @!P0 STG.E.U8 desc[UR14][R26.64+0x18], R16 ;  /* 0x000018101a008986 */ /* 0x000fe2000c10110e */
[----:B------:R-:W-:-:S03]  /*23cb0*/  ISETP.GE.AND P0, PT, R0, 0x22, PT ;  /* 0x000000220000780c */ /* 0x000fc60003f06270 */
[----:B------:R-:W-:Y:S01]  /*23cc0*/  @!P1 STG.E.U8 desc[UR14][R26.64+0x19], R17 ;  /* 0x000019111a009986 */ /* 0x000fe2000c10110e */
[----:B------:R-:W-:Y:S02]  /*23cd0*/  ISETP.GE.AND P1, PT, R0, 0x21, PT ;  /* 0x000000210000780c */ /* 0x000fe40003f26270 */
[----:B------:R-:W-:Y:S01]  /*23ce0*/  ISETP.LT.OR P4, PT, R30, 0x1, !P0 ;  /* 0x000000011e00780c */ /* 0x000fe20004781670 */
[----:B------:R-:W-:Y:S01]  /*23cf0*/  FMUL R162, R162, UR20 ;  /* 0x00000014a2a27c20 */ /* 0x000fe20008400000 */
[C---:B------:R-:W-:Y:S01]  /*23d00*/  ISETP.LT.OR P2, PT, R30.reuse, 0x1, !P1 ;  /* 0x000000011e00780c */ /* 0x040fe20004f41670 */
[----:B------:R-:W-:Y:S01]  /*23d10*/  FMUL R163, R163, UR20 ;  /* 0x00000014a3a37c20 */ /* 0x000fe20008400000 */
[----:B------:R-:W-:Y:S01]  /*23d20*/  ISETP.LT.OR P1, PT, R30, 0x9, !P1 ;  /* 0x000000091e00780c */ /* 0x000fe20004f21670 */
[----:B------:R-:W-:Y:S01]  /*23d30*/  FMUL R164, R164, UR20 ;  /* 0x00000014a4a47c20 */ /* 0x000fe20008400000 */
[----:B------:R-:W-:Y:S01]  /*23d40*/  F2FP.SATFINITE.E4M3.F32.PACK_AB_MERGE_C R20, RZ, R20, RZ ;  /* 0x00000014ff14723e */ /* 0x000fe200048070ff */
[----:B------:R-:W-:Y:S01]  /*23d50*/  FMUL R165, R165, UR20 ;  /* 0x00000014a5a57c20 */ /* 0x000fe20008400000 */
[----:B------:R-:W-:Y:S01]  /*23d60*/  ISETP.LT.OR P0, PT, R30, 0x9, !P0 ;  /* 0x000000091e00780c */ /* 0x000fe20004701670 */
[----:B------:R-:W-:Y:S01]  /*23d70*/  FMUL R166, R166, UR20 ;  /* 0x00000014a6a67c20 */ /* 0x000fe20008400000 */
[----:B------:R-:W-:Y:S01]  /*23d80*/  FMUL R167, R167, UR20 ;  /* 0x00000014a7a77c20 */ /* 0x000fe20008400000 */
[----:B------:R-:W-:Y:S01]  /*23d90*/  FMUL R168, R168, UR20 ;  /* 0x00000014a8a87c20 */ /* 0x000fe20008400000 */
[----:B------:R-:W-:Y:S01]  /*23da0*/  FMUL R169, R169, UR20 ;  /* 0x00000014a9a97c20 */ /* 0x000fe20008400000 */
[----:B------:R-:W-:Y:S01]  /*23db0*/  @!P4 STG.E.U8 desc[UR14][R24.64+0x21], R19 ;  /* 0x000021131800c986 */ /* 0x000fe2000c10110e */
[----:B------:R-:W-:-:S03]  /*23dc0*/  ISETP.GE.AND P4, PT, R0, 0x29, PT ;  /* 0x000000290000780c */ /* 0x000fc60003f86270 */
[----:B------:R-:W-:Y:S01]  /*23dd0*/  @!P2 STG.E.U8 desc[UR14][R24.64+0x20], R18 ;  /* 0x000020121800a986 */ /* 0x000fe2000c10110e */
[----:B------:R-:W-:-:S03]  /*23de0*/  ISETP.GE.AND P2, PT, R0, 0x2a, PT ;  /* 0x0000002a0000780c */ /* 0x000fc60003f46270 */
        /* <DEDUP_REMOVED lines=10> */
[----:B------:R-:W-:-:S02]  /*23e90*/  ISETP.GE.AND P0, PT, R0, 0x32, PT ;  /* 0x000000320000780c */ /* 0x000fc40003f06270 */
[----:B------:R-:W-:Y:S01]  /*23ea0*/  ISETP.LT.OR P4, PT, R30, 0x9, !P4 ;  /* 0x000000091e00780c */ /* 0x000fe20006781670 */
[----:B------:R-:W-:Y:S01]  /*23eb0*/  @!P1 STG.E.U8 desc[UR14][R24.64+0x28], R22 ;  /* 0x0000281618009986 */ /* 0x000fe2000c10110e */
[----:B------:R-:W-:Y:S02]  /*23ec0*/  ISETP.GE.AND P1, PT, R0, 0x31, PT ;  /* 0x000000310000780c */ /* 0x000fe40003f26270 */
[C---:B------:R-:W-:Y:S01]  /*23ed0*/  ISETP.LT.OR P2, PT, R30.reuse, 0x9, !P2 ;  /* 0x000000091e00780c */ /* 0x040fe20005741670 */
        /* <DEDUP_REMOVED lines=10> */
[----:B------:R-:W-:-:S02]  /*23f80*/  F2FP.SATFINITE.E4M3.F32.PACK_AB_MERGE_C R155, RZ, R155, RZ ;  /* 0x0000009bff9b723e */ /* 0x000fc400048070ff */
[C---:B------:R-:W-:Y:S01]  /*23f90*/  ISETP.GE.AND P4, PT, R0.reuse, 0x3a, PT ;  /* 0x0000003a0000780c */ /* 0x040fe20003f86270 */
[----:B------:R-:W-:Y:S01]  /*23fa0*/  @!P2 STG.E.U8 desc[UR14][R26.64+0x29], R153 ;  /* 0x000029991a00a986 */ /* 0x000fe2000c10110e */
[----:B------:R-:W-:Y:S02]  /*23fb0*/  ISETP.GE.AND P2, PT, R0, 0x39, PT ;  /* 0x000000390000780c */ /* 0x000fe40003f46270 */
[----:B------:R-:W-:Y:S01]  /*23fc0*/  ISETP.LT.OR P1, PT, R30, 0x9, !P1 ;  /* 0x000000091e00780c */ /* 0x000fe20004f21670 */
[----:B------:R-:W-:Y:S01]  /*23fd0*/  FMUL R176, R176, UR20 ;  /* 0x00000014b0b07c20 */ /* 0x000fe20008400000 */
[C---:B------:R-:W-:Y:S01]  /*23fe0*/  ISETP.LT.OR P0, PT, R30.reuse, 0x9, !P0 ;  /* 0x000000091e00780c */ /* 0x040fe20004701670 */
[----:B------:R-:W-:Y:S01]  /*23ff0*/  @!P5 STG.E.U8 desc[UR14][R24.64+0x30], R154 ;  /* 0x0000309a1800d986 */ /* 0x000fe2000c10110e */
[----:B------:R-:W-:-:S03]  /*24000*/  ISETP.LT.OR P5, PT, R30, 0x1, !P2 ;  /* 0x000000011e00780c */ /* 0x000fc600057a1670 */
[----:B------:R-:W-:Y:S01]  /*24010*/  @!P6 STG.E.U8 desc[UR14][R24.64+0x31], R155 ;  /* 0x0000319b1800e986 */ /* 0x000fe2000c10110e */
[----:B------:R-:W-:Y:S02]  /*24020*/  ISETP.LT.OR P6, PT, R30, 0x1, !P4 ;  /* 0x000000011e00780c */ /* 0x000fe400067c1670 */
[----:B------:R-:W-:Y:S01]  /*24030*/  F2FP.SATFINITE.E4M3.F32.PACK_AB_MERGE_C R156, RZ, R156, RZ ;  /* 0x0000009cff9c723e */ /* 0x000fe200048070ff */
[----:B------:R-:W-:Y:S01]  /*24040*/  FMUL R177, R177, UR20 ;  /* 0x00000014b1b17c20 */ /* 0x000fe20008400000 */
[----:B------:R-:W-:Y:S01]  /*24050*/  F2FP.SATFINITE.E4M3.F32.PACK_AB_MERGE_C R157, RZ, R157, RZ ;  /* 0x0000009dff9d723e */ /* 0x000fe200048070ff */
[----:B------:R-:W-:Y:S01]  /*24060*/  FMUL R178, R178, UR20 ;  /* 0x00000014b2b27c20 */ /* 0x000fe20008400000 */
[----:B------:R-:W-:Y:S01]  /*24070*/  F2FP.SATFINITE.E4M3.F32.PACK_AB_MERGE_C R158, RZ, R158, RZ ;  /* 0x0000009eff9e723e */ /* 0x000fe200048070ff */
[----:B------:R-:W-:Y:S01]  /*24080*/  @!P1 STG.E.U8 desc[UR14][R26.64+0x30], R156 ;  /* 0x0000309c1a009986 */ /* 0x000fe2000c10110e */
[----:B------:R-:W-:Y:S02]  /*24090*/  F2FP.SATFINITE.E4M3.F32.PACK_AB_MERGE_C R159, RZ, R159, RZ ;  /* 0x0000009fff9f723e */ /* 0x000fe400048070ff */
[C---:B------:R-:W-:Y:S01]  /*240a0*/  ISETP.GE.AND P1, PT, R0.reuse, 0x41, PT ;  /* 0x000000410000780c */ /* 0x040fe20003f26270 */
[----:B------:R-:W-:Y:S01]  /*240b0*/  @!P0 STG.E.U8 desc[UR14][R26.64+0x31], R157 ;  /* 0x0000319d1a008986 */ /* 0x000fe2000c10110e */
[----:B------:R-:W-:-:S02]  /*240c0*/  ISETP.GE.AND P0, PT, R0, 0x42, PT ;  /* 0x000000420000780c */ /* 0x000fc40003f06270 */
[C---:B------:R-:W-:Y:S01]  /*240d0*/  ISETP.LT.OR P2, PT, R30.reuse, 0x9, !P2 ;  /* 0x000000091e00780c */ /* 0x040fe20005741670 */
[----:B------:R-:W-:Y:S01]  /*240e0*/  FMUL R179, R179, UR20 ;  /* 0x00000014b3b37c20 */ /* 0x000fe20008400000 */
[C---:B------:R-:W-:Y:S01]  /*240f0*/  ISETP.LT.OR P4, PT, R30.reuse, 0x9, !P4 ;  /* 0x000000091e00780c */ /* 0x040fe20006781670 */
[----:B------:R-:W-:Y:S01]  /*24100*/  @!P5 STG.E.U8 desc[UR14][R24.64+0x38], R158 ;  /* 0x0000389e1800d986 */ /* 0x000fe2000c10110e */
[----:B------:R-:W-:-:S03]  /*24110*/  ISETP.LT.OR P5, PT, R30, 0x1, !P1 ;  /* 0x000000011e00780c */ /* 0x000fc60004fa1670 */
[----:B------:R-:W-:Y:S01]  /*24120*/  @!P6 STG.E.U8 desc[UR14][R24.64+0x39], R159 ;  /* 0x0000399f1800e986 */ /* 0x000fe2000c10110e */
[----:B------:R-:W-:Y:S02]  /*24130*/  ISETP.LT.OR P6, PT, R30, 0x1, !P0 ;  /* 0x000000011e00780c */ /* 0x000fe400047c1670 */
[----:B0-----:R-:W-:Y:S01]  /*24140*/  F2FP.SATFINITE.E4M3.F32.PACK_AB_MERGE_C R3, RZ, R160, RZ ;  /* 0x000000a0ff03723e */ /* 0x001fe200048070ff */
[----:B------:R-:W-:Y:S01]  /*24150*/  FMUL R180, R180, UR20 ;  /* 0x00000014b4b47c20 */ /* 0x000fe20008400000 */
[----:B------:R-:W-:Y:S01]  /*24160*/  F2FP.SATFINITE.E4M3.F32.PACK_AB_MERGE_C R161, RZ, R161, RZ ;  /* 0x000000a1ffa1723e */ /* 0x000fe200048070ff */
[----:B------:R-:W-:Y:S01]  /*24170*/  FMUL R181, R181, UR20 ;  /* 0x00000014b5b57c20 */ /* 0x000fe20008400000 */
[----:B-1----:R-:W-:Y:S01]  /*24180*/  F2FP.SATFINITE.E4M3.F32.PACK_AB_MERGE_C R5, RZ, R162, RZ ;  /* 0x000000a2ff05723e */ /* 0x002fe200048070ff */
[----:B------:R0:W-:Y:S01]  /*24190*/  @!P2 STG.E.U8 desc[UR14][R26.64+0x38], R3 ;  /* 0x000038031a00a986 */ /* 0x0001e2000c10110e */
[----:B------:R-:W-:Y:S02]  /*241a0*/  F2FP.SATFINITE.E4M3.F32.PACK_AB_MERGE_C R163, RZ, R163, RZ ;  /* 0x000000a3ffa3723e */ /* 0x000fe400048070ff */
[C---:B------:R-:W-:Y:S01]  /*241b0*/  ISETP.GE.AND P2, PT, R0.reuse, 0x49, PT ;  /* 0x000000490000780c */ /* 0x040fe20003f46270 */
[----:B------:R-:W-:Y:S01]  /*241c0*/  @!P4 STG.E.U8 desc[UR14][R26.64+0x39], R161 ;  /* 0x000039a11a00c986 */ /* 0x000fe2000c10110e */
[----:B------:R-:W-:-:S02]  /*241d0*/  ISETP.GE.AND P4, PT, R0, 0x4a, PT ;  /* 0x0000004a0000780c */ /* 0x000fc40003f86270 */
[----:B------:R-:W-:Y:S01]  /*241e0*/  ISETP.LT.OR P1, PT, R30, 0x9, !P1 ;  /* 0x000000091e00780c */ /* 0x000fe20004f21670 */
[----:B------:R-:W-:Y:S01]  /*241f0*/  FMUL R182, R182, UR20 ;  /* 0x00000014b6b67c20 */ /* 0x000fe20008400000 */
[C---:B------:R-:W-:Y:S01]  /*24200*/  ISETP.LT.OR P0, PT, R30.reuse, 0x9, !P0 ;  /* 0x000000091e00780c */ /* 0x040fe20004701670 */
[----:B------:R1:W-:Y:S01]  /*24210*/  @!P5 STG.E.U8 desc[UR14][R24.64+0x40], R5 ;  /* 0x000040051800d986 */ /* 0x0003e2000c10110e */
[----:B------:R-:W-:-:S03]  /*24220*/  ISETP.LT.OR P5, PT, R30, 0x1, !P2 ;  /* 0x000000011e00780c */ /* 0x000fc600057a1670 */
[----:B------:R-:W-:Y:S01]  /*24230*/  @!P6 STG.E.U8 desc[UR14][R24.64+0x41], R163 ;  /* 0x000041a31800e986 */ /* 0x000fe2000c10110e */
[----:B------:R-:W-:Y:S02]  /*24240*/  ISETP.LT.OR P6, PT, R30, 0x1, !P4 ;  /* 0x000000011e00780c */ /* 0x000fe400067c1670 */
[----:B0-----:R-:W-:Y:S01]  /*24250*/  F2FP.SATFINITE.E4M3.F32.PACK_AB_MERGE_C R3, RZ, R164, RZ ;  /* 0x000000a4ff03723e */ /* 0x001fe200048070ff */
[----:B------:R-:W-:Y:S01]  /*24260*/  FMUL R183, R183, UR20 ;  /* 0x00000014b7b77c20 */ /* 0x000fe20008400000 */
[----:B------:R-:W-:Y:S01]  /*24270*/  F2FP.SATFINITE.E4M3.F32.PACK_AB_MERGE_C R165, RZ, R165, RZ ;  /* 0x000000a5ffa5723e */ /* 0x000fe200048070ff */
[----:B------:R-:W-:Y:S01]  /*24280*/  FMUL R184, R184, UR20 ;  /* 0x00000014b8b87c20 */ /* 0x000fe20008400000 */
[----:B------:R-:W-:Y:S01]  /*24290*/  F2FP.SATFINITE.E4M3.F32.PACK_AB_MERGE_C R167, RZ, R167, RZ ;  /* 0x000000a7ffa7723e */ /* 0x000fe200048070ff */
[----:B------:R0:W-:Y:S01]  /*242a0*/  @!P1 STG.E.U8 desc[UR14][R26.64+0x40], R3 ;  /* 0x000040031a009986 */ /* 0x0001e2000c10110e */
[----:B-1----:R-:W-:Y:S02]  /*242b0*/  F2FP.SATFINITE.E4M3.F32.PACK_AB_MERGE_C R5, RZ, R166, RZ ;  /* 0x000000a6ff05723e */ /* 0x002fe400048070ff */
[C---:B------:R-:W-:Y:S01]  /*242c0*/  ISETP.GE.AND P1, PT, R0.reuse, 0x51, PT ;  /* 0x000000510000780c */ /* 0x040fe20003f26270 */
[----:B------:R-:W-:Y:S01]  /*242d0*/  @!P0 STG.E.U8 desc[UR14][R26.64+0x41], R165 ;  /* 0x000041a51a008986 */ /* 0x000fe2000c10110e */
[----:B------:R-:W-:-:S02]  /*242e0*/  ISETP.GE.AND P0, PT, R0, 0x52, PT ;  /* 0x000000520000780c */ /* 0x000fc40003f06270 */
[C---:B------:R-:W-:Y:S01]  /*242f0*/  ISETP.LT.OR P2, PT, R30.reuse, 0x9, !P2 ;  /* 0x000000091e00780c */ /* 0x040fe20005741670 */
        /* <DEDUP_REMOVED lines=251> */
[----:B------:R-:W-:Y:S01]  /*252b0*/  ISETP.LT.OR P1, PT, R30, 0x9, !P1 ;  /* 0x000000091e00780c */ /* 0x000fe20004f21670 */
[----:B------:R-:W-:Y:S01]  /*252c0*/  @!P4 STG.E.U8 desc[UR14][R26.64+0xb9], R225 ;  /* 0x0000b9e11a00c986 */ /* 0x000fe2000c10110e */
[----:B------:R-:W-:-:S02]  /*252d0*/  ISETP.GE.AND P2, PT, R0, 0xc9, PT ;  /* 0x000000c90000780c */ /* 0x000fc40003f46270 */
[----:B------:R-:W-:Y:S01]  /*252e0*/  ISETP.GE.AND P4, PT, R0, 0xca, PT ;  /* 0x000000ca0000780c */ /* 0x000fe20003f86270 */
[----:B------:R1:W-:Y:S01]  /*252f0*/  @!P5 STG.E.U8 desc[UR14][R24.64+0xc0], R5 ;  /* 0x0000c0051800d986 */ /* 0x0003e2000c10110e */
[C---:B------:R-:W-:Y:S02]  /*25300*/  ISETP.LT.OR P0, PT, R30.reuse, 0x9, !P0 ;  /* 0x000000091e00780c */ /* 0x040fe40004701670 */
[C---:B------:R-:W-:Y:S01]  /*25310*/  ISETP.LT.OR P5, PT, R30.reuse, 0x1, !P2 ;  /* 0x000000011e00780c */ /* 0x040fe200057a1670 */
[----:B------:R-:W-:Y:S01]  /*25320*/  @!P6 STG.E.U8 desc[UR14][R24.64+0xc1], R227 ;  /* 0x0000c1e31800e986 */ /* 0x000fe2000c10110e */
[C---:B------:R-:W-:Y:S02]  /*25330*/  ISETP.LT.OR P6, PT, R30.reuse, 0x1, !P4 ;  /* 0x000000011e00780c */ /* 0x040fe400067c1670 */
[----:B------:R-:W-:Y:S01]  /*25340*/  ISETP.LT.OR P2, PT, R30, 0x9, !P2 ;  /* 0x000000091e00780c */ /* 0x000fe20005741670 */
[----:B------:R-:W-:Y:S01]  /*25350*/  FMUL R230, R230, UR20 ;  /* 0x00000014e6e67c20 */ /* 0x000fe20008400000 */
[----:B------:R-:W-:Y:S01]  /*25360*/  FMUL R231, R231, UR20 ;  /* 0x00000014e7e77c20 */ /* 0x000fe20008400000 */
[----:B0-----:R-:W-:Y:S01]  /*25370*/  F2FP.SATFINITE.E4M3.F32.PACK_AB_MERGE_C R3, RZ, R228, RZ ;  /* 0x000000e4ff03723e */ /* 0x001fe200048070ff */
[----:B---3--:R-:W-:Y:S01]  /*25380*/  FMUL R2, R31, UR20 ;  /* 0x000000141f027c20 */ /* 0x008fe20008400000 */
[----:B------:R-:W3:Y:S01]  /*25390*/  LDL.LU R32, [R1+0x214] ;  /* 0x0002140001207983 */ /* 0x000ee20000300800 */
[----:B------:R-:W-:Y:S01]  /*253a0*/  FMUL R232, R232, UR20 ;  /* 0x00000014e8e87c20 */ /* 0x000fe20008400000 */
[----:B------:R-:W-:Y:S01]  /*253b0*/  F2FP.SATFINITE.E4M3.F32.PACK_AB_MERGE_C R229, RZ, R229, RZ ;  /* 0x000000e5ffe5723e */ /* 0x000fe200048070ff */
[----:B------:R-:W-:Y:S01]  /*253c0*/  FMUL R233, R233, UR20 ;  /* 0x00000014e9e97c20 */ /* 0x000fe20008400000 */
[----:B------:R-:W3:Y:S01]  /*253d0*/  LDL.LU R31, [R1+0x218] ;  /* 0x00021800011f7983 */ /* 0x000ee20000300800 */
[----:B-1----:R-:W-:Y:S01]  /*253e0*/  F2FP.SATFINITE.E4M3.F32.PACK_AB_MERGE_C R5, RZ, R230, RZ ;  /* 0x000000e6ff05723e */ /* 0x002fe200048070ff */
[----:B------:R-:W-:Y:S01]  /*253f0*/  FMUL R234, R234, UR20 ;  /* 0x00000014eaea7c20 */ /* 0x000fe20008400000 */
[----:B------:R-:W-:Y:S01]  /*25400*/  F2FP.SATFINITE.E4M3.F32.PACK_AB_MERGE_C R231, RZ, R231, RZ ;  /* 0x000000e7ffe7723e */ /* 0x000fe200048070ff */
[----:B------:R0:W-:Y:S01]  /*25410*/  @!P1 STG.E.U8 desc[UR14][R26.64+0xc0], R3 ;  /* 0x0000c0031a009986 */ /* 0x0001e2000c10110e */
[----:B------:R-:W-:Y:S01]  /*25420*/  F2FP.SATFINITE.E4M3.F32.PACK_AB_MERGE_C R7, RZ, R2, RZ ;  /* 0x00000002ff07723e */ /* 0x000fe200048070ff */
[----:B--2---:R-:W-:Y:S01]  /*25430*/  FMUL R2, R29, UR20 ;  /* 0x000000141d027c20 */ /* 0x004fe20008400000 */
[----:B----4-:R-:W-:Y:S01]  /*25440*/  FMUL R4, R28, UR20 ;  /* 0x000000141c047c20 */ /* 0x010fe20008400000 */
[----:B------:R-:W2:Y:S01]  /*25450*/  LDL.LU R35, [R1+0x21c] ;  /* 0x00021c0001237983 */ /* 0x000ea20000300800 */
[----:B------:R-:W-:Y:S01]  /*25460*/  ISETP.GE.AND P1, PT, R0, 0xd1, PT ;  /* 0x000000d10000780c */ /* 0x000fe20003f26270 */
[----:B------:R-:W-:Y:S01]  /*25470*/  FMUL R235, R235, UR20 ;  /* 0x00000014ebeb7c20 */ /* 0x000fe20008400000 */
[----:B------:R-:W-:Y:S01]  /*25480*/  ISETP.LT.OR P4, PT, R30, 0x9, !P4 ;  /* 0x000000091e00780c */ /* 0x000fe20006781670 */
[----:B------:R-:W4:Y:S01]  /*25490*/  LDL.LU R29, [R1+0x220] ;  /* 0x00022000011d7983 */ /* 0x000f220000300800 */
[----:B------:R-:W-:Y:S01]  /*254a0*/  F2FP.SATFINITE.E4M3.F32.PACK_AB_MERGE_C R233, RZ, R233, RZ ;  /* 0x000000e9ffe9723e */ /* 0x000fe200048070ff */
[----:B------:R-:W-:Y:S01]  /*254b0*/  FMUL R236, R236, UR20 ;  /* 0x00000014ecec7c20 */ /* 0x000fe20008400000 */
[----:B------:R-:W-:Y:S01]  /*254c0*/  FMUL R237, R237, UR20 ;  /* 0x00000014eded7c20 */ /* 0x000fe20008400000 */
[----:B0-----:R-:W-:Y:S01]  /*254d0*/  F2FP.SATFINITE.E4M3.F32.PACK_AB_MERGE_C R3, RZ, R232, RZ ;  /* 0x000000e8ff03723e */ /* 0x001fe200048070ff */
[----:B------:R-:W-:Y:S01]  /*254e0*/  @!P0 STG.E.U8 desc[UR14][R26.64+0xc1], R229 ;  /* 0x0000c1e51a008986 */ /* 0x000fe2000c10110e */
[----:B------:R-:W-:-:S02]  /*254f0*/  ISETP.GE.AND P0, PT, R0, 0xd2, PT ;  /* 0x000000d20000780c */ /* 0x000fc40003f06270 */
[----:B------:R-:W-:Y:S01]  /*25500*/  F2FP.SATFINITE.E4M3.F32.PACK_AB_MERGE_C R235, RZ, R235, RZ ;  /* 0x000000ebffeb723e */ /* 0x000fe200048070ff */
[----:B------:R0:W-:Y:S01]  /*25510*/  @!P5 STG.E.U8 desc[UR14][R24.64+0xc8], R5 ;  /* 0x0000c8051800d986 */ /* 0x0001e2000c10110e */
[C---:B------:R-:W-:Y:S02]  /*25520*/  ISETP.LT.OR P5, PT, R30.reuse, 0x1, !P1 ;  /* 0x000000011e00780c */ /* 0x040fe40004fa1670 */
[C---:B------:R-:W-:Y:S01]  /*25530*/  ISETP.LT.OR P1, PT, R30.reuse, 0x9, !P1 ;  /* 0x000000091e00780c */ /* 0x040fe20004f21670 */
[----:B------:R-:W-:Y:S01]  /*25540*/  @!P6 STG.E.U8 desc[UR14][R24.64+0xc9], R231 ;  /* 0x0000c9e71800e986 */ /* 0x000fe2000c10110e */
[C---:B------:R-:W-:Y:S02]  /*25550*/  ISETP.LT.OR P6, PT, R30.reuse, 0x1, !P0 ;  /* 0x000000011e00780c */ /* 0x040fe400047c1670 */
[----:B------:R-:W-:Y:S01]  /*25560*/  ISETP.LT.OR P0, PT, R30, 0x9, !P0 ;  /* 0x000000091e00780c */ /* 0x000fe20004701670 */
[----:B------:R1:W-:Y:S01]  /*25570*/  @!P2 STG.E.U8 desc[UR14][R26.64+0xc8], R3 ;  /* 0x0000c8031a00a986 */ /* 0x0003e2000c10110e */
[----:B------:R-:W-:-:S02]  /*25580*/  ISETP.GE.AND P2, PT, R0, 0xd9, PT ;  /* 0x000000d90000780c */ /* 0x000fc40003f46270 */
[----:B0-----:R-:W-:Y:S01]  /*25590*/  F2FP.SATFINITE.E4M3.F32.PACK_AB_MERGE_C R5, RZ, R234, RZ ;  /* 0x000000eaff05723e */ /* 0x001fe200048070ff */
[----:B------:R-:W-:Y:S01]  /*255a0*/  @!P4 STG.E.U8 desc[UR14][R26.64+0xc9], R233 ;  /* 0x0000c9e91a00c986 */ /* 0x000fe2000c10110e */
[----:B------:R-:W-:-:S03]  /*255b0*/  ISETP.GE.AND P4, PT, R0, 0xda, PT ;  /* 0x000000da0000780c */ /* 0x000fc60003f86270 */
[----:B------:R0:W-:Y:S01]  /*255c0*/  @!P5 STG.E.U8 desc[UR14][R24.64+0xd0], R5 ;  /* 0x0000d0051800d986 */ /* 0x0001e2000c10110e */
[----:B------:R-:W-:Y:S01]  /*255d0*/  ISETP.LT.OR P5, PT, R30, 0x1, !P2 ;  /* 0x000000011e00780c */ /* 0x000fe200057a1670 */
[----:B-1----:R-:W-:Y:S01]  /*255e0*/  FMUL R3, R34, UR20 ;  /* 0x0000001422037c20 */ /* 0x002fe20008400000 */
[----:B------:R-:W-:Y:S01]  /*255f0*/  F2FP.SATFINITE.E4M3.F32.PACK_AB_MERGE_C R237, RZ, R237, RZ ;  /* 0x000000edffed723e */ /* 0x000fe200048070ff */
[----:B------:R-:W2:Y:S04]  /*25600*/  LDL.LU R34, [R1+0x224] ;  /* 0x0002240001227983 */ /* 0x000ea80000300800 */
[----:B------:R-:W2:Y:S01]  /*25610*/  LDL.LU R28, [R1+0x228] ;  /* 0x00022800011c7983 */ /* 0x000ea20000300800 */
[----:B0-----:R-:W-:-:S03]  /*25620*/  F2FP.SATFINITE.E4M3.F32.PACK_AB_MERGE_C R5, RZ, R236, RZ ;  /* 0x000000ecff05723e */ /* 0x001fc600048070ff */
[----:B------:R-:W-:Y:S01]  /*25630*/  @!P6 STG.E.U8 desc[UR14][R24.64+0xd1], R235 ;  /* 0x0000d1eb1800e986 */ /* 0x000fe2000c10110e */
[C---:B------:R-:W-:Y:S02]  /*25640*/  ISETP.LT.OR P6, PT, R30.reuse, 0x1, !P4 ;  /* 0x000000011e00780c */ /* 0x040fe400067c1670 */
[----:B------:R-:W-:Y:S01]  /*25650*/  ISETP.LT.OR P2, PT, R30, 0x9, !P2 ;  /* 0x000000091e00780c */ /* 0x000fe20005741670 */
[----:B------:R-:W-:Y:S01]  /*25660*/  @!P1 STG.E.U8 desc[UR14][R26.64+0xd0], R5 ;  /* 0x0000d0051a009986 */ /* 0x000fe2000c10110e */
[----:B------:R-:W-:Y:S01]  /*25670*/  F2FP.SATFINITE.E4M3.F32.PACK_AB_MERGE_C R9, RZ, R3, RZ ;  /* 0x00000003ff09723e */ /* 0x000fe200048070ff */
[----:B------:R-:W-:Y:S02]  /*25680*/  FMUL R3, R33, UR20 ;  /* 0x0000001421037c20 */ /* 0x000fe40008400000 */
[----:B------:R-:W-:Y:S04]  /*25690*/  @!P0 STG.E.U8 desc[UR14][R26.64+0xd1], R237 ;  /* 0x0000d1ed1a008986 */ /* 0x000fe8000c10110e */
[----:B------:R0:W-:Y:S04]  /*256a0*/  @!P5 STG.E.U8 desc[UR14][R24.64+0xd8], R7 ;  /* 0x0000d8071800d986 */ /* 0x0001e8000c10110e */
[----:B------:R-:W2:Y:S01]  /*256b0*/  LDL.LU R33, [R1+0x22c] ;  /* 0x00022c0001217983 */ /* 0x000ea20000300800 */
[----:B------:R-:W-:-:S02]  /*256c0*/  F2FP.SATFINITE.E4M3.F32.PACK_AB_MERGE_C R11, RZ, R4, RZ ;  /* 0x00000004ff0b723e */ /* 0x000fc400048070ff */
[----:B0-----:R-:W-:Y:S01]  /*256d0*/  F2FP.SATFINITE.E4M3.F32.PACK_AB_MERGE_C R7, RZ, R2, RZ ;  /* 0x00000002ff07723e */ /* 0x001fe200048070ff */
[----:B------:R0:W-:Y:S04]  /*256e0*/  @!P6 STG.E.U8 desc[UR14][R24.64+0xd9], R9 ;  /* 0x0000d9091800e986 */ /* 0x0001e8000c10110e */
[----:B------:R1:W-:Y:S01]  /*256f0*/  @!P2 STG.E.U8 desc[UR14][R26.64+0xd8], R7 ;  /* 0x0000d8071a00a986 */ /* 0x0003e2000c10110e */
[----:B0-----:R-:W-:Y:S01]  /*25700*/  F2FP.SATFINITE.E4M3.F32.PACK_AB_MERGE_C R9, RZ, R3, RZ ;  /* 0x00000003ff09723e */ /* 0x001fe200048070ff */
[----:B---3--:R-:W-:Y:S01]  /*25710*/  FMUL R5, R32, UR20 ;  /* 0x0000001420057c20 */ /* 0x008fe20008400000 */
[----:B------:R-:W-:Y:S02]  /*25720*/  FMUL R2, R31, UR20 ;  /* 0x000000141f027c20 */ /* 0x000fe40008400000 */
[----:B------:R-:W3:Y:S04]  /*25730*/  LDL.LU R31, [R1+0x230] ;  /* 0x00023000011f7983 */ /* 0x000ee80000300800 */
[----:B------:R-:W3:Y:S01]  /*25740*/  LDL.LU R32, [R1+0x234] ;  /* 0x0002340001207983 */ /* 0x000ee20000300800 */
[----:B----4-:R-:W-:-:S03]  /*25750*/  FMUL R4, R29, UR20 ;  /* 0x000000141d047c20 */ /* 0x010fc60008400000 */
[----:B------:R-:W4:Y:S01]  /*25760*/  LDL.LU R29, [R1+0x238] ;  /* 0x00023800011d7983 */ /* 0x000f220000300800 */
[----:B--2---:R-:W-:Y:S01]  /*25770*/  FMUL R3, R35, UR20 ;  /* 0x0000001423037c20 */ /* 0x004fe20008400000 */
[----:B-1----:R-:W-:Y:S02]  /*25780*/  F2FP.SATFINITE.E4M3.F32.PACK_AB_MERGE_C R7, RZ, R2, RZ ;  /* 0x00000002ff07723e */ /* 0x002fe400048070ff */
[----:B------:R-:W2:Y:S01]  /*25790*/  LDL.LU R35, [R1+0x23c] ;  /* 0x00023c0001237983 */ /* 0x000ea20000300800 */
[----:B------:R-:W-:-:S03]  /*257a0*/  FMUL R2, R28, UR20 ;  /* 0x000000141c027c20 */ /* 0x000fc60008400000 */
[----:B------:R-:W2:Y:S01]  /*257b0*/  LDL.LU R28, [R1+0x240] ;  /* 0x00024000011c7983 */ /* 0x000ea20000300800 */
[----:B------:R-:W-:Y:S02]  /*257c0*/  ISETP.GE.AND P1, PT, R0, 0xe1, PT ;  /* 0x000000e10000780c */ /* 0x000fe40003f26270 */
[C---:B------:R-:W-:Y:S02]  /*257d0*/  ISETP.LT.OR P4, PT, R30.reuse, 0x9, !P4 ;  /* 0x000000091e00780c */ /* 0x040fe40006781670 */
[----:B------:R-:W-:Y:S02]  /*257e0*/  ISETP.LT.OR P5, PT, R30, 0x1, !P1 ;  /* 0x000000011e00780c */ /* 0x000fe40004fa1670 */
[----:B------:R-:W-:Y:S02]  /*257f0*/  ISETP.GE.AND P0, PT, R0, 0xe2, PT ;  /* 0x000000e20000780c */ /* 0x000fe40003f06270 */
[C---:B------:R-:W-:Y:S02]  /*25800*/  ISETP.LT.OR P1, PT, R30.reuse, 0x9, !P1 ;  /* 0x000000091e00780c */ /* 0x040fe40004f21670 */
[----:B------:R-:W-:-:S02]  /*25810*/  ISETP.LT.OR P6, PT, R30, 0x1, !P0 ;  /* 0x000000011e00780c */ /* 0x000fc400047c1670 */
[----:B------:R-:W-:Y:S02]  /*25820*/  ISETP.GE.AND P2, PT, R0, 0xe9, PT ;  /* 0x000000e90000780c */ /* 0x000fe40003f46270 */
[----:B------:R-:W-:Y:S01]  /*25830*/  ISETP.LT.OR P0, PT, R30, 0x9, !P0 ;  /* 0x000000091e00780c */ /* 0x000fe20004701670 */
[----:B------:R-:W-:Y:S01]  /*25840*/  @!P4 STG.E.U8 desc[UR14][R26.64+0xd9], R9 ;  /* 0x0000d9091a00c986 */ /* 0x000fe2000c10110e */
[----:B------:R-:W-:-:S03]  /*25850*/  F2FP.SATFINITE.E4M3.F32.PACK_AB_MERGE_C R13, RZ, R5, RZ ;  /* 0x00000005ff0d723e */ /* 0x000fc600048070ff */
[----:B------:R0:W-:Y:S01]  /*25860*/  @!P5 STG.E.U8 desc[UR14][R24.64+0xe0], R11 ;  /* 0x0000e00b1800d986 */ /* 0x0001e2000c10110e */
[----:B------:R-:W-:Y:S01]  /*25870*/  ISETP.LT.OR P5, PT, R30, 0x1, !P2 ;  /* 0x000000011e00780c */ /* 0x000fe200057a1670 */
[----:B------:R-:W-:Y:S02]  /*25880*/  FMUL R5, R34, UR20 ;  /* 0x0000001422057c20 */ /* 0x000fe40008400000 */
[----:B------:R-:W2:Y:S04]  /*25890*/  LDL.LU R34, [R1+0x244] ;  /* 0x0002440001227983 */ /* 0x000ea80000300800 */
[----:B------:R-:W-:Y:S01]  /*258a0*/  @!P6 STG.E.U8 desc[UR14][R24.64+0xe1], R13 ;  /* 0x0000e10d1800e986 */ /* 0x000fe2000c10110e */
[----:B0-----:R-:W-:-:S03]  /*258b0*/  F2FP.SATFINITE.E4M3.F32.PACK_AB_MERGE_C R11, RZ, R4, RZ ;  /* 0x00000004ff0b723e */ /* 0x001fc600048070ff */
[----:B------:R0:W-:Y:S01]  /*258c0*/  @!P1 STG.E.U8 desc[UR14][R26.64+0xe0], R7 ;  /* 0x0000e0071a009986 */ /* 0x0001e2000c10110e */
[----:B------:R-:W-:Y:S01]  /*258d0*/  F2FP.SATFINITE.E4M3.F32.PACK_AB_MERGE_C R9, RZ, R3, RZ ;  /* 0x00000003ff09723e */ /* 0x000fe200048070ff */
[----:B------:R-:W-:-:S04]  /*258e0*/  FMUL R3, R33, UR20 ;  /* 0x0000001421037c20 */ /* 0x000fc80008400000 */
[----:B------:R-:W-:Y:S01]  /*258f0*/  @!P0 STG.E.U8 desc[UR14][R26.64+0xe1], R9 ;  /* 0x0000e1091a008986 */ /* 0x000fe2000c10110e */
[----:B0-----:R-:W-:-:S03]  /*25900*/  F2FP.SATFINITE.E4M3.F32.PACK_AB_MERGE_C R7, RZ, R2, RZ ;  /* 0x00000002ff07723e */ /* 0x001fc600048070ff */
[----:B------:R0:W-:Y:S01]  /*25910*/  @!P5 STG.E.U8 desc[UR14][R24.64+0xe8], R11 ;  /* 0x0000e80b1800d986 */ /* 0x0001e2000c10110e */
[----:B------:R-:W-:Y:S01]  /*25920*/  F2FP.SATFINITE.E4M3.F32.PACK_AB_MERGE_C R13, RZ, R5, RZ ;  /* 0x00000005ff0d723e */ /* 0x000fe200048070ff */
[----:B---3--:R-:W-:Y:S02]  /*25930*/  FMUL R4, R31, UR20 ;  /* 0x000000141f047c20 */ /* 0x008fe40008400000 */
[----:B------:R-:W3:Y:S04]  /*25940*/  LDL.LU R31, [R1+0x248] ;  /* 0x00024800011f7983 */ /* 0x000ee80000300800 */
[----:B------:R-:W3:Y:S01]  /*25950*/  LDL.LU R33, [R1+0x24c] ;  /* 0x00024c0001217983 */ /* 0x000ee20000300800 */
[----:B----4-:R-:W-:-:S03]  /*25960*/  FMUL R2, R29, UR20 ;  /* 0x000000141d027c20 */ /* 0x010fc60008400000 */
[----:B------:R-:W4:Y:S01]  /*25970*/  LDL.LU R29, [R1+0x250] ;  /* 0x00025000011d7983 */ /* 0x000f220000300800 */
[----:B------:R-:W-:Y:S01]  /*25980*/  FMUL R5, R32, UR20 ;  /* 0x0000001420057c20 */ /* 0x000fe20008400000 */
[----:B0-----:R-:W-:Y:S02]  /*25990*/  F2FP.SATFINITE.E4M3.F32.PACK_AB_MERGE_C R11, RZ, R4, RZ ;  /* 0x00000004ff0b723e */ /* 0x001fe400048070ff */
[----:B------:R-:W4:Y:S01]  /*259a0*/  LDL.LU R32, [R1+0x254] ;  /* 0x0002540001207983 */ /* 0x000f220000300800 */
[----:B--2---:R-:W-:-:S03]  /*259b0*/  FMUL R4, R28, UR20 ;  /* 0x000000141c047c20 */ /* 0x004fc60008400000 */
[----:B------:R-:W2:Y:S01]  /*259c0*/  LDL.LU R28, [R1+0x258] ;  /* 0x00025800011c7983 */ /* 0x000ea20000300800 */
[----:B------:R-:W-:-:S04]  /*259d0*/  ISETP.GE.AND P4, PT, R0, 0xea, PT ;  /* 0x000000ea0000780c */ /* 0x000fc80003f86270 */
[C---:B------:R-:W-:Y:S02]  /*259e0*/  ISETP.LT.OR P6, PT, R30.reuse, 0x1, !P4 ;  /* 0x000000011e00780c */ /* 0x040fe400067c1670 */
[----:B------:R-:W-:Y:S02]  /*259f0*/  ISETP.LT.OR P2, PT, R30, 0x9, !P2 ;  /* 0x000000091e00780c */ /* 0x000fe40005741670 */
[----:B------:R-:W-:Y:S02]  /*25a00*/  ISETP.GE.AND P1, PT, R0, 0xf1, PT ;  /* 0x000000f10000780c */ /* 0x000fe40003f26270 */
[C---:B------:R-:W-:Y:S02]  /*25a10*/  ISETP.LT.OR P4, PT, R30.reuse, 0x9, !P4 ;  /* 0x000000091e00780c */ /* 0x040fe40006781670 */
[----:B------:R-:W-:Y:S02]  /*25a20*/  ISETP.LT.OR P5, PT, R30, 0x1, !P1 ;  /* 0x000000011e00780c */ /* 0x000fe40004fa1670 */
[----:B------:R-:W-:-:S03]  /*25a30*/  ISETP.GE.AND P0, PT, R0, 0xf2, PT ;  /* 0x000000f20000780c */ /* 0x000fc60003f06270 */
[----:B------:R-:W-:Y:S01]  /*25a40*/  @!P6 STG.E.U8 desc[UR14][R24.64+0xe9], R13 ;  /* 0x0000e90d1800e986 */ /* 0x000fe2000c10110e */
[C---:B------:R-:W-:Y:S02]  /*25a50*/  ISETP.LT.OR P6, PT, R30.reuse, 0x1, !P0 ;  /* 0x000000011e00780c */ /* 0x040fe400047c1670 */
[----:B------:R-:W-:Y:S01]  /*25a60*/  F2FP.SATFINITE.E4M3.F32.PACK_AB_MERGE_C R9, RZ, R3, RZ ;  /* 0x00000003ff09723e */ /* 0x000fe200048070ff */
        /* <DEDUP_REMOVED lines=367> */
[----:B------:R1:W-:Y:S01]  /*27160*/  @!P6 STG.E.U8 desc[UR14][R24.64+0x171], R13 ;  /* 0x0001710d1800e986 */ /* 0x0003e2000c10110e */
[----:B0-----:R-:W-:-:S03]  /*27170*/  F2FP.SATFINITE.E4M3.F32.PACK_AB_MERGE_C R11, RZ, R4, RZ ;  /* 0x00000004ff0b723e */ /* 0x001fc600048070ff */
[----:B------:R0:W-:Y:S01]  /*27180*/  @!P1 STG.E.U8 desc[UR14][R26.64+0x170], R7 ;  /* 0x000170071a009986 */ /* 0x0001e2000c10110e */
[----:B------:R-:W-:Y:S01]  /*27190*/  F2FP.SATFINITE.E4M3.F32.PACK_AB_MERGE_C R9, RZ, R3, RZ ;  /* 0x00000003ff09723e */ /* 0x000fe200048070ff */
[----:B------:R-:W-:Y:S01]  /*271a0*/  FMUL R3, R33, UR20 ;  /* 0x0000001421037c20 */ /* 0x000fe20008400000 */
[----:B-1----:R-:W-:Y:S02]  /*271b0*/  F2FP.SATFINITE.E4M3.F32.PACK_AB_MERGE_C R13, RZ, R5, RZ ;  /* 0x00000005ff0d723e */ /* 0x002fe400048070ff */
[----:B0-----:R-:W-:Y:S01]  /*271c0*/  F2FP.SATFINITE.E4M3.F32.PACK_AB_MERGE_C R7, RZ, R2, RZ ;  /* 0x00000002ff07723e */ /* 0x001fe200048070ff */
[----:B------:R-:W-:Y:S04]  /*271d0*/  @!P0 STG.E.U8 desc[UR14][R26.64+0x171], R9 ;  /* 0x000171091a008986 */ /* 0x000fe8000c10110e */
[----:B------:R0:W-:Y:S01]  /*271e0*/  @!P5 STG.E.U8 desc[UR14][R24.64+0x178], R11 ;  /* 0x0001780b1800d986 */ /* 0x0001e2000c10110e */
[----:B---3--:R-:W-:-:S03]  /*271f0*/  FMUL R4, R31, UR20 ;  /* 0x000000141f047c20 */ /* 0x008fc60008400000 */
[----:B------:R-:W3:Y:S01]  /*27200*/  LDL.LU R31, [R1+0x368] ;  /* 0x00036800011f7983 */ /* 0x000ee20000300800 */
[----:B------:R-:W-:-:S03]  /*27210*/  FMUL R5, R32, UR20 ;  /* 0x0000001420057c20 */ /* 0x000fc60008400000 */
[----:B------:R-:W3:Y:S01]  /*27220*/  LDL.LU R33, [R1+0x36c] ;  /* 0x00036c0001217983 */ /* 0x000ee20000300800 */
[----:B----4-:R-:W-:-:S03]  /*27230*/  FMUL R2, R29, UR20 ;  /* 0x000000141d027c20 */ /* 0x010fc60008400000 */
[----:B------:R-:W4:Y:S04]  /*27240*/  LDL.LU R29, [R1+0x370] ;  /* 0x00037000011d7983 */ /* 0x000f280000300800 */
[----:B------:R-:W4:Y:S01]  /*27250*/  LDL.LU R32, [R1+0x374] ;  /* 0x0003740001207983 */ /* 0x000f220000300800 */
[----:B0-----:R-:W-:Y:S01]  /*27260*/  F2FP.SATFINITE.E4M3.F32.PACK_AB_MERGE_C R11, RZ, R4, RZ ;  /* 0x00000004ff0b723e */ /* 0x001fe200048070ff */
[----:B--2---:R-:W-:Y:S02]  /*27270*/  FMUL R4, R28, UR20 ;  /* 0x000000141c047c20 */ /* 0x004fe40008400000 */
[----:B------:R-:W2:Y:S01]  /*27280*/  LDL.LU R28, [R1+0x378] ;  /* 0x00037800011c7983 */ /* 0x000ea20000300800 */
[----:B------:R-:W-:-:S04]  /*27290*/  ISETP.GE.AND P4, PT, R0, 0x17a, PT ;  /* 0x0000017a0000780c */ /* 0x000fc80003f86270 */
[----:B------:R-:W-:Y:S02]  /*272a0*/  ISETP.LT.OR P6, PT, R30, 0x1, !P4 ;  /* 0x000000011e00780c */ /* 0x000fe400067c1670 */
[----:B------:R-:W-:Y:S02]  /*272b0*/  ISETP.GE.AND P1, PT, R0, 0x181, PT ;  /* 0x000001810000780c */ /* 0x000fe40003f26270 */
[C---:B------:R-:W-:Y:S02]  /*272c0*/  ISETP.LT.OR P4, PT, R30.reuse, 0x9, !P4 ;  /* 0x000000091e00780c */ /* 0x040fe40006781670 */
[C---:B------:R-:W-:Y:S02]  /*272d0*/  ISETP.LT.OR P2, PT, R30.reuse, 0x9, !P2 ;  /* 0x000000091e00780c */ /* 0x040fe40005741670 */
[----:B------:R-:W-:Y:S02]  /*272e0*/  ISETP.LT.OR P5, PT, R30, 0x1, !P1 ;  /* 0x000000011e00780c */ /* 0x000fe40004fa1670 */
[----:B------:R-:W-:-:S02]  /*272f0*/  ISETP.GE.AND P0, PT, R0, 0x182, PT ;  /* 0x000001820000780c */ /* 0x000fc40003f06270 */
[----:B------:R-:W-:Y:S01]  /*27300*/  F2FP.SATFINITE.E4M3.F32.PACK_AB_MERGE_C R9, RZ, R3, RZ ;  /* 0x00000003ff09723e */ /* 0x000fe200048070ff */
[----:B------:R0:W-:Y:S01]  /*27310*/  @!P6 STG.E.U8 desc[UR14][R24.64+0x179], R13 ;  /* 0x0001790d1800e986 */ /* 0x0001e2000c10110e */
[C---:B------:R-:W-:Y:S02]  /*27320*/  ISETP.LT.OR P6, PT, R30.reuse, 0x1, !P0 ;  /* 0x000000011e00780c */ /* 0x040fe400047c1670 */
[----:B------:R-:W-:Y:S01]  /*27330*/  ISETP.LT.OR P1, PT, R30, 0x9, !P1 ;  /* 0x000000091e00780c */ /* 0x000fe20004f21670 */
[----:B------:R-:W-:Y:S01]  /*27340*/  @!P4 STG.E.U8 desc[UR14][R26.64+0x179], R9 ;  /* 0x000179091a00c986 */ /* 0x000fe2000c10110e */
[----:B------:R-:W-:Y:S02]  /*27350*/  ISETP.GE.AND P4, PT, R0, 0x189, PT ;  /* 0x000001890000780c */ /* 0x000fe40003f86270 */
[----:B------:R-:W-:Y:S01]  /*27360*/  ISETP.LT.OR P0, PT, R30, 0x9, !P0 ;  /* 0x000000091e00780c */ /* 0x000fe20004701670 */
[----:B------:R1:W-:Y:S01]  /*27370*/  @!P2 STG.E.U8 desc[UR14][R26.64+0x178], R7 ;  /* 0x000178071a00a986 */ /* 0x0003e2000c10110e */
[----:B------:R-:W-:-:S03]  /*27380*/  FMUL R3, R35, UR20 ;  /* 0x0000001423037c20 */ /* 0x000fc60008400000 */
[----:B------:R1:W-:Y:S01]  /*27390*/  @!P5 STG.E.U8 desc[UR14][R24.64+0x180], R11 ;  /* 0x0001800b1800d986 */ /* 0x0003e2000c10110e */
[----:B------:R-:W-:Y:S02]  /*273a0*/  ISETP.LT.OR P5, PT, R30, 0x1, !P4 ;  /* 0x000000011e00780c */ /* 0x000fe400067a1670 */
[----:B0-----:R-:W-:Y:S01]  /*273b0*/  F2FP.SATFINITE.E4M3.F32.PACK_AB_MERGE_C R13, RZ, R5, RZ ;  /* 0x00000005ff0d723e */ /* 0x001fe200048070ff */
[----:B------:R-:W2:Y:S01]  /*273c0*/  LDL.LU R35, [R1+0x37c] ;  /* 0x00037c0001237983 */ /* 0x000ea20000300800 */
[----:B-1----:R-:W-:-:S03]  /*273d0*/  F2FP.SATFINITE.E4M3.F32.PACK_AB_MERGE_C R7, RZ, R2, RZ ;  /* 0x00000002ff07723e */ /* 0x002fc600048070ff */
[----:B------:R-:W-:Y:S01]  /*273e0*/  @!P6 STG.E.U8 desc[UR14][R24.64+0x181], R13 ;  /* 0x0001810d1800e986 */ /* 0x000fe2000c10110e */
[----:B------:R-:W-:Y:S02]  /*273f0*/  F2FP.SATFINITE.E4M3.F32.PACK_AB_MERGE_C R9, RZ, R3, RZ ;  /* 0x00000003ff09723e */ /* 0x000fe400048070ff */
[----:B------:R-:W-:Y:S01]  /*27400*/  F2FP.SATFINITE.E4M3.F32.PACK_AB_MERGE_C R11, RZ, R4, RZ ;  /* 0x00000004ff0b723e */ /* 0x000fe200048070ff */
[----:B------:R0:W-:Y:S01]  /*27410*/  @!P1 STG.E.U8 desc[UR14][R26.64+0x180], R7 ;  /* 0x000180071a009986 */ /* 0x0001e2000c10110e */
[----:B------:R-:W-:-:S03]  /*27420*/  FMUL R5, R34, UR20 ;  /* 0x0000001422057c20 */ /* 0x000fc60008400000 */
[----:B------:R-:W-:Y:S04]  /*27430*/  @!P0 STG.E.U8 desc[UR14][R26.64+0x181], R9 ;  /* 0x000181091a008986 */ /* 0x000fe8000c10110e */
[----:B------:R1:W-:Y:S01]  /*27440*/  @!P5 STG.E.U8 desc[UR14][R24.64+0x188], R11 ;  /* 0x0001880b1800d986 */ /* 0x0003e2000c10110e */
[----:B---3--:R-:W-:-:S03]  /*27450*/  FMUL R2, R31, UR20 ;  /* 0x000000141f027c20 */ /* 0x008fc60008400000 */
[----:B------:R-:W3:Y:S02]  /*27460*/  LDL.LU R31, [R1+0x380] ;  /* 0x00038000011f7983 */ /* 0x000ee40000300800 */
[----:B0-----:R-:W-:Y:S02]  /*27470*/  F2FP.SATFINITE.E4M3.F32.PACK_AB_MERGE_C R7, RZ, R2, RZ ;  /* 0x00000002ff07723e */ /* 0x001fe400048070ff */
[----:B------:R-:W3:Y:S01]  /*27480*/  LDL.LU R34, [R1+0x384] ;  /* 0x0003840001227983 */ /* 0x000ee20000300800 */
[----:B------:R-:W-:Y:S01]  /*27490*/  FMUL R3, R33, UR20 ;  /* 0x0000001421037c20 */ /* 0x000fe20008400000 */
[----:B----4-:R-:W-:Y:S02]  /*274a0*/  FMUL R4, R29, UR20 ;  /* 0x000000141d047c20 */ /* 0x010fe40008400000 */
[----:B------:R-:W4:Y:S01]  /*274b0*/  LDL.LU R29, [R1+0x388] ;  /* 0x00038800011d7983 */ /* 0x000f220000300800 */
[----:B------:R-:W-:-:S03]  /*274c0*/  FMUL R2, R32, UR20 ;  /* 0x0000001420027c20 */ /* 0x000fc60008400000 */
[----:B------:R-:W4:Y:S02]  /*274d0*/  LDL.LU R33, [R1+0x38c] ;  /* 0x00038c0001217983 */ /* 0x000f240000300800 */
[----:B-1----:R-:W-:Y:S01]  /*274e0*/  F2FP.SATFINITE.E4M3.F32.PACK_AB_MERGE_C R11, RZ, R2, RZ ;  /* 0x00000002ff0b723e */ /* 0x002fe200048070ff */
[----:B--2---:R-:W-:Y:S02]  /*274f0*/  FMUL R2, R28, UR20 ;  /* 0x000000141c027c20 */ /* 0x004fe40008400000 */
[----:B------:R-:W2:Y:S01]  /*27500*/  LDL.LU R28, [R1+0x390] ;  /* 0x00039000011c7983 */ /* 0x000ea20000300800 */
[----:B------:R-:W-:Y:S02]  /*27510*/  ISETP.GE.AND P2, PT, R0, 0x18a, PT ;  /* 0x0000018a0000780c */ /* 0x000fe40003f46270 */
[----:B------:R-:W-:Y:S01]  /*27520*/  F2FP.SATFINITE.E4M3.F32.PACK_AB_MERGE_C R5, RZ, R5, RZ ;  /* 0x00000005ff05723e */ /* 0x000fe200048070ff */
[----:B------:R-:W2:Y:S01]  /*27530*/  LDL.LU R32, [R1+0x394] ;  /* 0x0003940001207983 */ /* 0x000ea20000300800 */
[----:B------:R-:W-:-:S02]  /*27540*/  ISETP.LT.OR P6, PT, R30, 0x1, !P2 ;  /* 0x000000011e00780c */ /* 0x000fc400057c1670 */
[----:B------:R-:W-:Y:S02]  /*27550*/  ISETP.GE.AND P0, PT, R0, 0x191, PT ;  /* 0x000001910000780c */ /* 0x000fe40003f06270 */
[----:B------:R-:W-:Y:S02]  /*27560*/  ISETP.LT.OR P1, PT, R30, 0x9, !P4 ;  /* 0x000000091e00780c */ /* 0x000fe40006721670 */
[----:B------:R-:W-:Y:S02]  /*27570*/  ISETP.GE.AND P4, PT, R0, 0x192, PT ;  /* 0x000001920000780c */ /* 0x000fe40003f86270 */
[C---:B------:R-:W-:Y:S02]  /*27580*/  ISETP.LT.OR P2, PT, R30.reuse, 0x9, !P2 ;  /* 0x000000091e00780c */ /* 0x040fe40005741670 */
[----:B------:R-:W-:-:S03]  /*27590*/  ISETP.LT.OR P5, PT, R30, 0x1, !P4 ;  /* 0x000000011e00780c */ /* 0x000fc600067a1670 */
[----:B------:R0:W-:Y:S01]  /*275a0*/  @!P6 STG.E.U8 desc[UR14][R24.64+0x189], R5 ;  /* 0x000189051800e986 */ /* 0x0001e2000c10110e */
[----:B------:R-:W-:Y:S02]  /*275b0*/  ISETP.LT.OR P6, PT, R30, 0x1, !P0 ;  /* 0x000000011e00780c */ /* 0x000fe400047c1670 */
[----:B------:R-:W-:Y:S01]  /*275c0*/  F2FP.SATFINITE.E4M3.F32.PACK_AB_MERGE_C R9, RZ, R4, RZ ;  /* 0x00000004ff09723e */ /* 0x000fe200048070ff */
[----:B------:R1:W-:Y:S01]  /*275d0*/  @!P1 STG.E.U8 desc[UR14][R26.64+0x188], R7 ;  /* 0x000188071a009986 */ /* 0x0003e2000c10110e */
[----:B0-----:R-:W-:Y:S01]  /*275e0*/  F2FP.SATFINITE.E4M3.F32.PACK_AB_MERGE_C R5, RZ, R3, RZ ;  /* 0x00000003ff05723e */ /* 0x001fe200048070ff */
[----:B------:R-:W-:Y:S01]  /*275f0*/  FMUL R3, R35, UR20 ;  /* 0x0000001423037c20 */ /* 0x000fe20008400000 */
[----:B-1----:R-:W-:-:S03]  /*27600*/  F2FP.SATFINITE.E4M3.F32.PACK_AB_MERGE_C R7, RZ, R2, RZ ;  /* 0x00000002ff07723e */ /* 0x002fc600048070ff */
[----:B------:R0:W-:Y:S04]  /*27610*/  @!P2 STG.E.U8 desc[UR14][R26.64+0x189], R5 ;  /* 0x000189051a00a986 */ /* 0x0001e8000c10110e */
[----:B------:R-:W-:Y:S04]  /*27620*/  @!P6 STG.E.U8 desc[UR14][R24.64+0x190], R9 ;  /* 0x000190091800e986 */ /* 0x000fe8000c10110e */
[----:B------:R1:W-:Y:S01]  /*27630*/  @!P5 STG.E.U8 desc[UR14][R24.64+0x191], R11 ;  /* 0x0001910b1800d986 */ /* 0x0003e2000c10110e */
[----:B---3--:R-:W-:-:S03]  /*27640*/  FMUL R4, R31, UR20 ;  /* 0x000000141f047c20 */ /* 0x008fc60008400000 */
[----:B------:R-:W3:Y:S01]  /*27650*/  LDL.LU R31, [R1+0x398] ;  /* 0x00039800011f7983 */ /* 0x000ee20000300800 */
[----:B0-----:R-:W-:Y:S01]  /*27660*/  FMUL R5, R34, UR20 ;  /* 0x0000001422057c20 */ /* 0x001fe20008400000 */
[----:B-1----:R-:W-:Y:S02]  /*27670*/  F2FP.SATFINITE.E4M3.F32.PACK_AB_MERGE_C R11, RZ, R4, RZ ;  /* 0x00000004ff0b723e */ /* 0x002fe400048070ff */
[----:B------:R-:W3:Y:S01]  /*27680*/  LDL.LU R35, [R1+0x39c] ;  /* 0x00039c0001237983 */ /* 0x000ee20000300800 */
[----:B----4-:R-:W-:-:S03]  /*27690*/  FMUL R2, R29, UR20 ;  /* 0x000000141d027c20 */ /* 0x010fc60008400000 */
[----:B------:R-:W4:Y:S04]  /*276a0*/  LDL.LU R29, [R1+0x3a0] ;  /* 0x0003a000011d7983 */ /* 0x000f280000300800 */
[----:B------:R-:W4:Y:S01]  /*276b0*/  LDL.LU R34, [R1+0x3a4] ;  /* 0x0003a40001227983 */ /* 0x000f220000300800 */
[----:B--2---:R-:W-:-:S03]  /*276c0*/  FMUL R4, R28, UR20 ;  /* 0x000000141c047c20 */ /* 0x004fc60008400000 */
[----:B------:R-:W2:Y:S01]  /*276d0*/  LDL.LU R28, [R1+0x3a8] ;  /* 0x0003a800011c7983 */ /* 0x000ea20000300800 */
[----:B------:R-:W-:Y:S02]  /*276e0*/  ISETP.LT.OR P0, PT, R30, 0x9, !P0 ;  /* 0x000000091e00780c */ /* 0x000fe40004701670 */
[C---:B------:R-:W-:Y:S02]  /*276f0*/  ISETP.GE.AND P2, PT, R0.reuse, 0x199, PT ;  /* 0x000001990000780c */ /* 0x040fe40003f46270 */
[----:B------:R-:W-:Y:S02]  /*27700*/  ISETP.GE.AND P1, PT, R0, 0x19a, PT ;  /* 0x0000019a0000780c */ /* 0x000fe40003f26270 */
[C---:B------:R-:W-:Y:S02]  /*27710*/  ISETP.LT.OR P4, PT, R30.reuse, 0x9, !P4 ;  /* 0x000000091e00780c */ /* 0x040fe40006781670 */
[C---:B------:R-:W-:Y:S02]  /*27720*/  ISETP.LT.OR P5, PT, R30.reuse, 0x1, !P2 ;  /* 0x000000011e00780c */ /* 0x040fe400057a1670 */
[----:B------:R-:W-:-:S02]  /*27730*/  ISETP.LT.OR P6, PT, R30, 0x1, !P1 ;  /* 0x000000011e00780c */ /* 0x000fc40004fc1670 */
[----:B------:R-:W-:Y:S02]  /*27740*/  ISETP.LT.OR P2, PT, R30, 0x9, !P2 ;  /* 0x000000091e00780c */ /* 0x000fe40005741670 */
[----:B------:R-:W-:Y:S01]  /*27750*/  F2FP.SATFINITE.E4M3.F32.PACK_AB_MERGE_C R9, RZ, R3, RZ ;  /* 0x00000003ff09723e */ /* 0x000fe200048070ff */
[----:B------:R-:W-:Y:S02]  /*27760*/  FMUL R3, R33, UR20 ;  /* 0x0000001421037c20 */ /* 0x000fe40008400000 */
[----:B------:R-:W2:Y:S01]  /*27770*/  LDL.LU R33, [R1+0x3ac] ;  /* 0x0003ac0001217983 */ /* 0x000ea20000300800 */
[----:B------:R-:W-:Y:S01]  /*27780*/  F2FP.SATFINITE.E4M3.F32.PACK_AB_MERGE_C R13, RZ, R5, RZ ;  /* 0x00000005ff0d723e */ /* 0x000fe200048070ff */
[----:B------:R-:W-:Y:S02]  /*27790*/  FMUL R5, R32, UR20 ;  /* 0x0000001420057c20 */ /* 0x000fe40008400000 */
[----:B------:R0:W-:Y:S04]  /*277a0*/  @!P0 STG.E.U8 desc[UR14][R26.64+0x190], R7 ;  /* 0x000190071a008986 */ /* 0x0001e8000c10110e */
[----:B------:R-:W2:Y:S04]  /*277b0*/  LDL.LU R32, [R1+0x3b0] ;  /* 0x0003b00001207983 */ /* 0x000ea80000300800 */
[----:B------:R-:W-:Y:S01]  /*277c0*/  @!P4 STG.E.U8 desc[UR14][R26.64+0x191], R9 ;  /* 0x000191091a00c986 */ /* 0x000fe2000c10110e */
[----:B0-----:R-:W-:-:S03]  /*277d0*/  F2FP.SATFINITE.E4M3.F32.PACK_AB_MERGE_C R7, RZ, R2, RZ ;  /* 0x00000002ff07723e */ /* 0x001fc600048070ff */
[----:B------:R0:W-:Y:S04]  /*277e0*/  @!P5 STG.E.U8 desc[UR14][R24.64+0x198], R11 ;  /* 0x0001980b1800d986 */ /* 0x0001e8000c10110e */
[----:B------:R-:W-:Y:S04]  /*277f0*/  @!P6 STG.E.U8 desc[UR14][R24.64+0x199], R13 ;  /* 0x0001990d1800e986 */ /* 0x000fe8000c10110e */
[----:B------:R1:W-:Y:S01]  /*27800*/  @!P2 STG.E.U8 desc[UR14][R26.64+0x198], R7 ;  /* 0x000198071a00a986 */ /* 0x0003e2000c10110e */
[----:B0-----:R-:W-:Y:S01]  /*27810*/  F2FP.SATFINITE.E4M3.F32.PACK_AB_MERGE_C R11, RZ, R4, RZ ;  /* 0x00000004ff0b723e */ /* 0x001fe200048070ff */
[----:B---3--:R-:W-:-:S02]  /*27820*/  FMUL R2, R31, UR20 ;  /* 0x000000141f027c20 */ /* 0x008fc40008400000 */
[----:B------:R-:W3:Y:S03]  /*27830*/  LDL.LU R31, [R1+0x3b4] ;  /* 0x0003b400011f7983 */ /* 0x000ee60000300800 */
[----:B-1----:R-:W-:Y:S01]  /*27840*/  F2FP.SATFINITE.E4M3.F32.PACK_AB_MERGE_C R7, RZ, R2, RZ ;  /* 0x00000002ff07723e */ /* 0x002fe200048070ff */
[----:B----4-:R-:W-:Y:S02]  /*27850*/  FMUL R4, R29, UR20 ;  /* 0x000000141d047c20 */ /* 0x010fe40008400000 */
[----:B------:R-:W4:Y:S01]  /*27860*/  LDL.LU R29, [R1+0x3b8] ;  /* 0x0003b800011d7983 */ /* 0x000f220000300800 */
[----:B--2---:R-:W-:-:S03]  /*27870*/  FMUL R2, R28, UR20 ;  /* 0x000000141c027c20 */ /* 0x004fc60008400000 */
[----:B------:R-:W2:Y:S01]  /*27880*/  LDL.LU R28, [R1+0x3bc] ;  /* 0x0003bc00011c7983 */ /* 0x000ea20000300800 */
[----:B------:R-:W-:Y:S02]  /*27890*/  ISETP.LT.OR P1, PT, R30, 0x9, !P1 ;  /* 0x000000091e00780c */ /* 0x000fe40004f21670 */
[C---:B------:R-:W-:Y:S02]  /*278a0*/  ISETP.GE.AND P0, PT, R0.reuse, 0x1a1, PT ;  /* 0x000001a10000780c */ /* 0x040fe40003f06270 */
[----:B------:R-:W-:Y:S02]  /*278b0*/  ISETP.GE.AND P4, PT, R0, 0x1a2, PT ;  /* 0x000001a20000780c */ /* 0x000fe40003f86270 */
[C---:B------:R-:W-:Y:S02]  /*278c0*/  ISETP.LT.OR P5, PT, R30.reuse, 0x1, !P0 ;  /* 0x000000011e00780c */ /* 0x040fe400047a1670 */
[----:B------:R-:W-:Y:S02]  /*278d0*/  ISETP.LT.OR P6, PT, R30, 0x1, !P4 ;  /* 0x000000011e00780c */ /* 0x000fe400067c1670 */
[----:B------:R-:W-:Y:S01]  /*278e0*/  F2FP.SATFINITE.E4M3.F32.PACK_AB_MERGE_C R9, RZ, R3, RZ ;  /* 0x00000003ff09723e */ /* 0x000fe200048070ff */
[----:B------:R-:W-:-:S02]  /*278f0*/  FMUL R3, R35, UR20 ;  /* 0x0000001423037c20 */ /* 0x000fc40008400000 */
[----:B------:R-:W2:Y:S01]  /*27900*/  LDL.LU R35, [R1+0x3c0] ;  /* 0x0003c00001237983 */ /* 0x000ea20000300800 */
[C---:B------:R-:W-:Y:S02]  /*27910*/  ISETP.LT.OR P0, PT, R30.reuse, 0x9, !P0 ;  /* 0x000000091e00780c */ /* 0x040fe40004701670 */
[----:B------:R-:W-:Y:S01]  /*27920*/  F2FP.SATFINITE.E4M3.F32.PACK_AB_MERGE_C R13, RZ, R5, RZ ;  /* 0x00000005ff0d723e */ /* 0x000fe200048070ff */
[----:B------:R0:W-:Y:S01]  /*27930*/  @!P1 STG.E.U8 desc[UR14][R26.64+0x199], R9 ;  /* 0x000199091a009986 */ /* 0x0001e2000c10110e */
[----:B------:R-:W-:Y:S01]  /*27940*/  ISETP.LT.OR P4, PT, R30, 0x9, !P4 ;  /* 0x000000091e00780c */ /* 0x000fe20006781670 */
[----:B------:R-:W-:Y:S02]  /*27950*/  FMUL R5, R34, UR20 ;  /* 0x0000001422057c20 */ /* 0x000fe40008400000 */
[----:B------:R-:W2:Y:S04]  /*27960*/  LDL.LU R34, [R1+0x3c4] ;  /* 0x0003c40001227983 */ /* 0x000ea80000300800 */
[----:B------:R1:W-:Y:S01]  /*27970*/  @!P5 STG.E.U8 desc[UR14][R24.64+0x1a0], R11 ;  /* 0x0001a00b1800d986 */ /* 0x0003e2000c10110e */
[----:B0-----:R-:W-:Y:S01]  /*27980*/  F2FP.SATFINITE.E4M3.F32.PACK_AB_MERGE_C R9, RZ, R3, RZ ;  /* 0x00000003ff09723e */ /* 0x001fe200048070ff */
[----:B------:R-:W-:-:S02]  /*27990*/  FMUL R3, R33, UR20 ;  /* 0x0000001421037c20 */ /* 0x000fc40008400000 */
[----:B------:R-:W2:Y:S04]  /*279a0*/  LDL.LU R33, [R1+0x3c8] ;  /* 0x0003c80001217983 */ /* 0x000ea80000300800 */
[----:B------:R0:W-:Y:S01]  /*279b0*/  @!P6 STG.E.U8 desc[UR14][R24.64+0x1a1], R13 ;  /* 0x0001a10d1800e986 */ /* 0x0001e2000c10110e */
[----:B-1----:R-:W-:Y:S01]  /*279c0*/  F2FP.SATFINITE.E4M3.F32.PACK_AB_MERGE_C R11, RZ, R4, RZ ;  /* 0x00000004ff0b723e */ /* 0x002fe200048070ff */
[----:B------:R-:W-:Y:S02]  /*279d0*/  FMUL R4, R32, UR20 ;  /* 0x0000001420047c20 */ /* 0x000fe40008400000 */
[----:B------:R-:W2:Y:S01]  /*279e0*/  LDL.LU R32, [R1+0x3cc] ;  /* 0x0003cc0001207983 */ /* 0x000ea20000300800 */
[----:B0-----:R-:W-:-:S03]  /*279f0*/  F2FP.SATFINITE.E4M3.F32.PACK_AB_MERGE_C R13, RZ, R5, RZ ;  /* 0x00000005ff0d723e */ /* 0x001fc600048070ff */
[----:B------:R0:W-:Y:S04]  /*27a00*/  @!P0 STG.E.U8 desc[UR14][R26.64+0x1a0], R7 ;  /* 0x0001a0071a008986 */ /* 0x0001e8000c10110e */
[----:B------:R1:W-:Y:S01]  /*27a10*/  @!P4 STG.E.U8 desc[UR14][R26.64+0x1a1], R9 ;  /* 0x0001a1091a00c986 */ /* 0x0003e2000c10110e */
[----:B0-----:R-:W-:Y:S02]  /*27a20*/  F2FP.SATFINITE.E4M3.F32.PACK_AB_MERGE_C R7, RZ, R2, RZ ;  /* 0x00000002ff07723e */ /* 0x001fe400048070ff */
[----:B-1----:R-:W-:Y:S01]  /*27a30*/  F2FP.SATFINITE.E4M3.F32.PACK_AB_MERGE_C R9, RZ, R3, RZ ;  /* 0x00000003ff09723e */ /* 0x002fe200048070ff */
[----:B---3--:R-:W-:Y:S02]  /*27a40*/  FMUL R5, R31, UR20 ;  /* 0x000000141f057c20 */ /* 0x008fe40008400000 */
[----:B------:R-:W3:Y:S01]  /*27a50*/  LDL.LU R31, [R1+0x3d0] ;  /* 0x0003d000011f7983 */ /* 0x000ee20000300800 */
[----:B----4-:R-:W-:-:S03]  /*27a60*/  FMUL R2, R29, UR20 ;  /* 0x000000141d027c20 */ /* 0x010fc60008400000 */
[----:B------:R-:W4:Y:S01]  /*27a70*/  LDL.LU R29, [R1+0x3d4] ;  /* 0x0003d400011d7983 */ /* 0x000f220000300800 */
[----:B--2---:R-:W-:-:S03]  /*27a80*/  FMUL R3, R28, UR20 ;  /* 0x000000141c037c20 */ /* 0x004fc60008400000 */
[----:B------:R-:W2:Y:S01]  /*27a90*/  LDL.LU R28, [R1+0x3d8] ;  /* 0x0003d800011c7983 */ /* 0x000ea20000300800 */
[C---:B------:R-:W-:Y:S02]  /*27aa0*/  ISETP.GE.AND P2, PT, R0.reuse, 0x1a9, PT ;  /* 0x000001a90000780c */ /* 0x040fe40003f46270 */
[----:B------:R-:W-:Y:S02]  /*27ab0*/  ISETP.GE.AND P1, PT, R0, 0x1aa, PT ;  /* 0x000001aa0000780c */ /* 0x000fe40003f26270 */
[C---:B------:R-:W-:Y:S02]  /*27ac0*/  ISETP.LT.OR P5, PT, R30.reuse, 0x1, !P2 ;  /* 0x000000011e00780c */ /* 0x040fe400057a1670 */
[C---:B------:R-:W-:Y:S02]  /*27ad0*/  ISETP.LT.OR P6, PT, R30.reuse, 0x1, !P1 ;  /* 0x000000011e00780c */ /* 0x040fe40004fc1670 */
[----:B------:R-:W-:Y:S02]  /*27ae0*/  ISETP.LT.OR P2, PT, R30, 0x9, !P2 ;  /* 0x000000091e00780c */ /* 0x000fe40005741670 */
[----:B------:R-:W-:-:S02]  /*27af0*/  ISETP.GE.AND P0, PT, R0, 0x1b1, PT ;  /* 0x000001b10000780c */ /* 0x000fc40003f06270 */
[----:B------:R-:W-:Y:S02]  /*27b00*/  ISETP.LT.OR P1, PT, R30, 0x9, !P1 ;  /* 0x000000091e00780c */ /* 0x000fe40004f21670 */
[----:B------:R-:W-:-:S03]  /*27b10*/  ISETP.GE.AND P4, PT, R0, 0x1b2, PT ;  /* 0x000001b20000780c */ /* 0x000fc60003f86270 */
[----:B------:R0:W-:Y:S01]  /*27b20*/  @!P5 STG.E.U8 desc[UR14][R24.64+0x1a8], R11 ;  /* 0x0001a80b1800d986 */ /* 0x0001e2000c10110e */
[----:B------:R-:W-:-:S03]  /*27b30*/  ISETP.LT.OR P5, PT, R30, 0x1, !P0 ;  /* 0x000000011e00780c */ /* 0x000fc600047a1670 */
[----:B------:R1:W-:Y:S01]  /*27b40*/  @!P6 STG.E.U8 desc[UR14][R24.64+0x1a9], R13 ;  /* 0x0001a90d1800e986 */ /* 0x0003e2000c10110e */
[C---:B------:R-:W-:Y:S02]  /*27b50*/  ISETP.LT.OR P6, PT, R30.reuse, 0x1, !P4 ;  /* 0x000000011e00780c */ /* 0x040fe400067c1670 */
[----:B------:R-:W-:Y:S02]  /*27b60*/  ISETP.LT.OR P0, PT, R30, 0x9, !P0 ;  /* 0x000000091e00780c */ /* 0x000fe40004701670 */
[----:B0-----:R-:W-:Y:S01]  /*27b70*/  F2FP.SATFINITE.E4M3.F32.PACK_AB_MERGE_C R11, RZ, R4, RZ ;  /* 0x00000004ff0b723e */ /* 0x001fe200048070ff */
[----:B------:R-:W-:Y:S02]  /*27b80*/  FMUL R4, R35, UR20 ;  /* 0x0000001423047c20 */ /* 0x000fe40008400000 */
[----:B------:R-:W2:Y:S01]  /*27b90*/  LDL.LU R35, [R1+0x3dc] ;  /* 0x0003dc0001237983 */ /* 0x000ea20000300800 */
[----:B-1----:R-:W-:Y:S01]  /*27ba0*/  F2FP.SATFINITE.E4M3.F32.PACK_AB_MERGE_C R13, RZ, R5, RZ ;  /* 0x00000005ff0d723e */ /* 0x002fe200048070ff */
[----:B------:R-:W-:-:S02]  /*27bb0*/  FMUL R5, R34, UR20 ;  /* 0x0000001422057c20 */ /* 0x000fc40008400000 */
[----:B------:R0:W-:Y:S04]  /*27bc0*/  @!P2 STG.E.U8 desc[UR14][R26.64+0x1a8], R7 ;  /* 0x0001a8071a00a986 */ /* 0x0001e8000c10110e */
        /* <DEDUP_REMOVED lines=20> */
[----:B------:R-:W-:Y:S02]  /*27d10*/  ISETP.GE.AND P5, PT, R0, 0x1b9, PT ;  /* 0x000001b90000780c */ /* 0x000fe40003fa6270 */
[----:B------:R-:W-:Y:S02]  /*27d20*/  ISETP.LT.OR P4, PT, R30, 0x9, !P4 ;  /* 0x000000091e00780c */ /* 0x000fe40006781670 */
[----:B------:R-:W-:Y:S02]  /*27d30*/  ISETP.GE.AND P1, PT, R0, 0x1ba, PT ;  /* 0x000001ba0000780c */ /* 0x000fe40003f26270 */
[C---:B------:R-:W-:Y:S02]  /*27d40*/  ISETP.LT.OR P2, PT, R30.reuse, 0x1, !P5 ;  /* 0x000000011e00780c */ /* 0x040fe40006f41670 */
[C---:B------:R-:W-:Y:S02]  /*27d50*/  ISETP.LT.OR P6, PT, R30.reuse, 0x1, !P1 ;  /* 0x000000011e00780c */ /* 0x040fe40004fc1670 */
[----:B------:R-:W-:-:S05]  /*27d60*/  ISETP.LT.OR P1, PT, R30, 0x9, !P1 ;  /* 0x000000091e00780c */ /* 0x000fca0004f21670 */
[----:B------:R-:W-:Y:S04]  /*27d70*/  @!P4 STG.E.U8 desc[UR14][R26.64+0x1b1], R9 ;  /* 0x0001b1091a00c986 */ /* 0x000fe8000c10110e */
[----:B------:R0:W-:Y:S01]  /*27d80*/  @!P2 STG.E.U8 desc[UR14][R24.64+0x1b8], R11 ;  /* 0x0001b80b1800a986 */ /* 0x0001e2000c10110e */
[----:B------:R-:W-:Y:S02]  /*27d90*/  ISETP.GE.AND P2, PT, R0, 0x1c2, PT ;  /* 0x000001c20000780c */ /* 0x000fe40003f46270 */
[C---:B------:R-:W-:Y:S01]  /*27da0*/  ISETP.LT.OR P0, PT, R30.reuse, 0x9, !P5 ;  /* 0x000000091e00780c */ /* 0x040fe20006f01670 */
[----:B------:R-:W-:Y:S01]  /*27db0*/  @!P6 STG.E.U8 desc[UR14][R24.64+0x1b9], R13 ;  /* 0x0001b90d1800e986 */ /* 0x000fe2000c10110e */
[----:B------:R-:W-:Y:S02]  /*27dc0*/  ISETP.LT.OR P6, PT, R30, 0x1, !P2 ;  /* 0x000000011e00780c */ /* 0x000fe400057c1670 */
[----:B------:R-:W-:-:S02]  /*27dd0*/  ISETP.GE.AND P4, PT, R0, 0x1c1, PT ;  /* 0x000001c10000780c */ /* 0x000fc40003f86270 */
[----:B------:R-:W-:Y:S02]  /*27de0*/  F2FP.SATFINITE.E4M3.F32.PACK_AB_MERGE_C R3, RZ, R3, RZ ;  /* 0x00000003ff03723e */ /* 0x000fe400048070ff */
[----:B0-----:R-:W-:Y:S01]  /*27df0*/  F2FP.SATFINITE.E4M3.F32.PACK_AB_MERGE_C R11, RZ, R2, RZ ;  /* 0x00000002ff0b723e */ /* 0x001fe200048070ff */
[----:B------:R-:W-:Y:S01]  /*27e00*/  FMUL R2, R35, UR20 ;  /* 0x0000001423027c20 */ /* 0x000fe20008400000 */
[C---:B------:R-:W-:Y:S01]  /*27e10*/  ISETP.LT.OR P5, PT, R30.reuse, 0x1, !P4 ;  /* 0x000000011e00780c */ /* 0x040fe200067a1670 */
[----:B------:R-:W2:Y:S01]  /*27e20*/  LDL.LU R35, [R1+0x3f8] ;  /* 0x0003f80001237983 */ /* 0x000ea20000300800 */
[----:B------:R-:W-:Y:S02]  /*27e30*/  ISETP.LT.OR P4, PT, R30, 0x9, !P4 ;  /* 0x000000091e00780c */ /* 0x000fe40006781670 */
[----:B------:R-:W-:Y:S01]  /*27e40*/  F2FP.SATFINITE.E4M3.F32.PACK_AB_MERGE_C R5, RZ, R5, RZ ;  /* 0x00000005ff05723e */ /* 0x000fe200048070ff */
[----:B------:R0:W-:Y:S01]  /*27e50*/  @!P1 STG.E.U8 desc[UR14][R26.64+0x1b9], R3 ;  /* 0x0001b9031a009986 */ /* 0x0001e2000c10110e */
[----:B------:R-:W-:-:S03]  /*27e60*/  F2FP.SATFINITE.E4M3.F32.PACK_AB_MERGE_C R9, RZ, R4, RZ ;  /* 0x00000004ff09723e */ /* 0x000fc600048070ff */
[----:B------:R1:W-:Y:S04]  /*27e70*/  @!P0 STG.E.U8 desc[UR14][R26.64+0x1b8], R7 ;  /* 0x0001b8071a008986 */ /* 0x0003e8000c10110e */
[----:B------:R1:W-:Y:S01]  /*27e80*/  @!P6 STG.E.U8 desc[UR14][R24.64+0x1c1], R5 ;  /* 0x0001c1051800e986 */ /* 0x0003e2000c10110e */
[----:B------:R-:W-:Y:S01]  /*27e90*/  FMUL R4, R33, UR20 ;  /* 0x0000001421047c20 */ /* 0x000fe20008400000 */
[----:B0-----:R-:W-:Y:S02]  /*27ea0*/  FMUL R3, R34, UR20 ;  /* 0x0000001422037c20 */ /* 0x001fe40008400000 */
[----:B------:R-:W2:Y:S04]  /*27eb0*/  LDL.LU R34, [R1+0x3fc] ;  /* 0x0003fc0001227983 */ /* 0x000ea80000300800 */
[----:B------:R-:W2:Y:S01]  /*27ec0*/  LDL.LU R33, [R1+0x400] ;  /* 0x0004000001217983 */ /* 0x000ea20000300800 */
[----:B-1----:R-:W-:-:S02]  /*27ed0*/  F2FP.SATFINITE.E4M3.F32.PACK_AB_MERGE_C R7, RZ, R3, RZ ;  /* 0x00000003ff07723e */ /* 0x002fc400048070ff */
[----:B------:R-:W-:Y:S01]  /*27ee0*/  F2FP.SATFINITE.E4M3.F32.PACK_AB_MERGE_C R5, RZ, R2, RZ ;  /* 0x00000002ff05723e */ /* 0x000fe200048070ff */
[----:B------:R-:W-:Y:S02]  /*27ef0*/  FMUL R2, R32, UR20 ;  /* 0x0000001420027c20 */ /* 0x000fe40008400000 */
[----:B------:R-:W2:Y:S04]  /*27f00*/  LDL.LU R32, [R1+0x404] ;  /* 0x0004040001207983 */ /* 0x000ea80000300800 */
[----:B------:R-:W-:Y:S04]  /*27f10*/  @!P5 STG.E.U8 desc[UR14][R24.64+0x1c0], R9 ;  /* 0x0001c0091800d986 */ /* 0x000fe8000c10110e */
[----:B------:R0:W-:Y:S02]  /*27f20*/  @!P4 STG.E.U8 desc[UR14][R26.64+0x1c0], R11 ;  /* 0x0001c00b1a00c986 */ /* 0x0001e4000c10110e */
[----:B0-----:R-:W-:Y:S01]  /*27f30*/  F2FP.SATFINITE.E4M3.F32.PACK_AB_MERGE_C R11, RZ, R2, RZ ;  /* 0x00000002ff0b723e */ /* 0x001fe200048070ff */
[----:B---3--:R-:W-:-:S02]  /*27f40*/  FMUL R3, R31, UR20 ;  /* 0x000000141f037c20 */ /* 0x008fc40008400000 */
[----:B------:R-:W3:Y:S03]  /*27f50*/  LDL.LU R31, [R1+0x408] ;  /* 0x00040800011f7983 */ /* 0x000ee60000300800 */
[----:B------:R-:W-:Y:S01]  /*27f60*/  F2FP.SATFINITE.E4M3.F32.PACK_AB_MERGE_C R13, RZ, R3, RZ ;  /* 0x00000003ff0d723e */ /* 0x000fe200048070ff */
[----:B----4-:R-:W-:Y:S02]  /*27f70*/  FMUL R2, R29, UR20 ;  /* 0x000000141d027c20 */ /* 0x010fe40008400000 */
[----:B------:R-:W4:Y:S01]  /*27f80*/  LDL.LU R29, [R1+0x40c] ;  /* 0x00040c00011d7983 */ /* 0x000f220000300800 */
[----:B--2---:R-:W-:-:S03]  /*27f90*/  FMUL R3, R28, UR20 ;  /* 0x000000141c037c20 */ /* 0x004fc60008400000 */
[----:B------:R-:W2:Y:S01]  /*27fa0*/  LDL.LU R28, [R1+0x410] ;  /* 0x00041000011c7983 */ /* 0x000ea20000300800 */
[----:B------:R-:W-:Y:S02]  /*27fb0*/  ISETP.GE.AND P1, PT, R0, 0x1c9, PT ;  /* 0x000001c90000780c */ /* 0x000fe40003f26270 */
[C---:B------:R-:W-:Y:S02]  /*27fc0*/  ISETP.LT.OR P2, PT, R30.reuse, 0x9, !P2 ;  /* 0x000000091e00780c */ /* 0x040fe40005741670 */
[----:B------:R-:W-:Y:S02]  /*27fd0*/  ISETP.LT.OR P4, PT, R30, 0x1, !P1 ;  /* 0x000000011e00780c */ /* 0x000fe40004f81670 */
[----:B------:R-:W-:-:S04]  /*27fe0*/  ISETP.GE.AND P0, PT, R0, 0x1ca, PT ;  /* 0x000001ca0000780c */ /* 0x000fc80003f06270 */
[C---:B------:R-:W-:Y:S02]  /*27ff0*/  ISETP.LT.OR P5, PT, R30.reuse, 0x1, !P0 ;  /* 0x000000011e00780c */ /* 0x040fe400047a1670 */
[----:B------:R-:W-:-:S03]  /*28000*/  ISETP.LT.OR P0, PT, R30, 0x9, !P0 ;  /* 0x000000091e00780c */ /* 0x000fc60004701670 */
[----:B------:R0:W-:Y:S01]  /*28010*/  @!P2 STG.E.U8 desc[UR14][R26.64+0x1c1], R5 ;  /* 0x0001c1051a00a986 */ /* 0x0001e2000c10110e */
[----:B------:R-:W-:Y:S02]  /*28020*/  ISETP.GE.AND P2, PT, R0, 0x1d1, PT ;  /* 0x000001d10000780c */ /* 0x000fe40003f46270 */
[C---:B------:R-:W-:Y:S01]  /*28030*/  ISETP.LT.OR P1, PT, R30.reuse, 0x9, !P1 ;  /* 0x000000091e00780c */ /* 0x040fe20004f21670 */
[----:B------:R1:W-:Y:S01]  /*28040*/  @!P4 STG.E.U8 desc[UR14][R24.64+0x1c8], R7 ;  /* 0x0001c8071800c986 */ /* 0x0003e2000c10110e */
[----:B------:R-:W-:Y:S02]  /*28050*/  ISETP.LT.OR P4, PT, R30, 0x1, !P2 ;  /* 0x000000011e00780c */ /* 0x000fe40005781670 */
[----:B------:R-:W-:Y:S02]  /*28060*/  F2FP.SATFINITE.E4M3.F32.PACK_AB_MERGE_C R9, RZ, R4, RZ ;  /* 0x00000004ff09723e */ /* 0x000fe400048070ff */
[----:B0-----:R-:W-:Y:S01]  /*28070*/  F2FP.SATFINITE.E4M3.F32.PACK_AB_MERGE_C R5, RZ, R2, RZ ;  /* 0x00000002ff05723e */ /* 0x001fe200048070ff */
[----:B------:R-:W-:-:S02]  /*28080*/  FMUL R2, R35, UR20 ;  /* 0x0000001423027c20 */ /* 0x000fc40008400000 */
[----:B------:R-:W2:Y:S01]  /*28090*/  LDL.LU R35, [R1+0x414] ;  /* 0x0004140001237983 */ /* 0x000ea20000300800 */
[----:B-1----:R-:W-:-:S03]  /*280a0*/  F2FP.SATFINITE.E4M3.F32.PACK_AB_MERGE_C R7, RZ, R3, RZ ;  /* 0x00000003ff07723e */ /* 0x002fc600048070ff */
[----:B------:R0:W-:Y:S04]  /*280b0*/  @!P5 STG.E.U8 desc[UR14][R24.64+0x1c9], R9 ;  /* 0x0001c9091800d986 */ /* 0x0001e8000c10110e */
[----:B------:R1:W-:Y:S01]  /*280c0*/  @!P0 STG.E.U8 desc[UR14][R26.64+0x1c9], R13 ;  /* 0x0001c90d1a008986 */ /* 0x0003e2000c10110e */
[----:B------:R-:W-:-:S03]  /*280d0*/  FMUL R4, R34, UR20 ;  /* 0x0000001422047c20 */ /* 0x000fc60008400000 */
[----:B------:R-:W2:Y:S01]  /*280e0*/  LDL.LU R34, [R1+0x418] ;  /* 0x0004180001227983 */ /* 0x000ea20000300800 */
[----:B------:R-:W-:-:S03]  /*280f0*/  FMUL R3, R33, UR20 ;  /* 0x0000001421037c20 */ /* 0x000fc60008400000 */
[----:B------:R-:W2:Y:S01]  /*28100*/  LDL.LU R33, [R1+0x41c] ;  /* 0x00041c0001217983 */ /* 0x000ea20000300800 */
[----:B0-----:R-:W-:Y:S02]  /*28110*/  F2FP.SATFINITE.E4M3.F32.PACK_AB_MERGE_C R9, RZ, R2, RZ ;  /* 0x00000002ff09723e */ /* 0x001fe400048070ff */
[----:B-1----:R-:W-:Y:S01]  /*28120*/  F2FP.SATFINITE.E4M3.F32.PACK_AB_MERGE_C R13, RZ, R3, RZ ;  /* 0x00000003ff0d723e */ /* 0x002fe200048070ff */
[----:B------:R-:W-:Y:S02]  /*28130*/  FMUL R2, R32, UR20 ;  /* 0x0000001420027c20 */ /* 0x000fe40008400000 */
[----:B------:R-:W2:Y:S04]  /*28140*/  LDL.LU R32, [R1+0x420] ;  /* 0x0004200001207983 */ /* 0x000ea80000300800 */
[----:B------:R0:W-:Y:S04]  /*28150*/  @!P1 STG.E.U8 desc[UR14][R26.64+0x1c8], R11 ;  /* 0x0001c80b1a009986 */ /* 0x0001e8000c10110e */
[----:B------:R1:W-:Y:S01]  /*28160*/  @!P4 STG.E.U8 desc[UR14][R24.64+0x1d0], R5 ;  /* 0x0001d0051800c986 */ /* 0x0003e2000c10110e */
[----:B0-----:R-:W-:-:S02]  /*28170*/  F2FP.SATFINITE.E4M3.F32.PACK_AB_MERGE_C R11, RZ, R4, RZ ;  /* 0x00000004ff0b723e */ /* 0x001fc400048070ff */
        /* <DEDUP_REMOVED lines=8> */
[C---:B------:R-:W-:Y:S01]  /*28200*/  ISETP.LT.OR P2, PT, R30.reuse, 0x9, !P2 ;  /* 0x000000091e00780c */ /* 0x040fe20005741670 */
[----:B------:R-:W2:Y:S01]  /*28210*/  LDL.LU R36, [R1+0x430] ;  /* 0x0004300001247983 */ /* 0x000ea20000300800 */
[----:B------:R-:W-:Y:S02]  /*28220*/  ISETP.LT.OR P5, PT, R30, 0x1, !P1 ;  /* 0x000000011e00780c */ /* 0x000fe40004fa1670 */
[----:B------:R-:W-:Y:S02]  /*28230*/  ISETP.GE.AND P0, PT, R0, 0x1d9, PT ;  /* 0x000001d90000780c */ /* 0x000fe40003f06270 */
[C---:B------:R-:W-:Y:S02]  /*28240*/  ISETP.LT.OR P1, PT, R30.reuse, 0x9, !P1 ;  /* 0x000000091e00780c */ /* 0x040fe40004f21670 */
[----:B------:R-:W-:-:S02]  /*28250*/  ISETP.LT.OR P6, PT, R30, 0x1, !P0 ;  /* 0x000000011e00780c */ /* 0x000fc400047c1670 */
[----:B------:R-:W-:Y:S02]  /*28260*/  ISETP.GE.AND P4, PT, R0, 0x1da, PT ;  /* 0x000001da0000780c */ /* 0x000fe40003f86270 */
[----:B------:R-:W-:-:S03]  /*28270*/  ISETP.LT.OR P0, PT, R30, 0x9, !P0 ;  /* 0x000000091e00780c */ /* 0x000fc60004701670 */
[----:B------:R-:W-:Y:S04]  /*28280*/  @!P5 STG.E.U8 desc[UR14][R24.64+0x1d1], R7 ;  /* 0x0001d1071800d986 */ /* 0x000fe8000c10110e */
[----:B------:R0:W-:Y:S01]  /*28290*/  @!P2 STG.E.U8 desc[UR14][R26.64+0x1d0], R9 ;  /* 0x0001d0091a00a986 */ /* 0x0001e2000c10110e */
[----:B------:R-:W-:-:S03]  /*282a0*/  ISETP.LT.OR P2, PT, R30, 0x1, !P4 ;  /* 0x000000011e00780c */ /* 0x000fc60006741670 */
[----:B------:R-:W-:Y:S01]  /*282b0*/  @!P1 STG.E.U8 desc[UR14][R26.64+0x1d1], R11 ;  /* 0x0001d10b1a009986 */ /* 0x000fe2000c10110e */
[----:B------:R-:W-:Y:S02]  /*282c0*/  ISETP.GE.AND P1, PT, R0, 0x1e1, PT ;  /* 0x000001e10000780c */ /* 0x000fe40003f26270 */
[C---:B------:R-:W-:Y:S01]  /*282d0*/  ISETP.LT.OR P5, PT, R30.reuse, 0x9, !P4 ;  /* 0x000000091e00780c */ /* 0x040fe200067a1670 */
[----:B------:R1:W-:Y:S01]  /*282e0*/  @!P6 STG.E.U8 desc[UR14][R24.64+0x1d8], R13 ;  /* 0x0001d80d1800e986 */ /* 0x0003e2000c10110e */
[----:B0-----:R-:W-:Y:S01]  /*282f0*/  F2FP.SATFINITE.E4M3.F32.PACK_AB_MERGE_C R9, RZ, R2, RZ ;  /* 0x00000002ff09723e */ /* 0x001fe200048070ff */
[----:B------:R-:W-:Y:S01]  /*28300*/  FMUL R2, R35, UR20 ;  /* 0x0000001423027c20 */ /* 0x000fe20008400000 */
[----:B------:R-:W-:Y:S01]  /*28310*/  ISETP.LT.OR P6, PT, R30, 0x1, !P1 ;  /* 0x000000011e00780c */ /* 0x000fe20004fc1670 */
[----:B------:R-:W2:Y:S01]  /*28320*/  LDL.LU R35, [R1+0x434] ;  /* 0x0004340001237983 */ /* 0x000ea20000300800 */
[----:B------:R-:W-:Y:S02]  /*28330*/  F2FP.SATFINITE.E4M3.F32.PACK_AB_MERGE_C R7, RZ, R3, RZ ;  /* 0x00000003ff07723e */ /* 0x000fe400048070ff */
[----:B-1----:R-:W-:Y:S01]  /*28340*/  F2FP.SATFINITE.E4M3.F32.PACK_AB_MERGE_C R13, RZ, R2, RZ ;  /* 0x00000002ff0d723e */ /* 0x002fe200048070ff */
[----:B------:R-:W-:Y:S01]  /*28350*/  @!P2 STG.E.U8 desc[UR14][R24.64+0x1d9], R5 ;  /* 0x0001d9051800a986 */ /* 0x000fe2000c10110e */
[----:B------:R-:W-:-:S03]  /*28360*/  F2FP.SATFINITE.E4M3.F32.PACK_AB_MERGE_C R11, RZ, R4, RZ ;  /* 0x00000004ff0b723e */ /* 0x000fc600048070ff */
[----:B------:R0:W-:Y:S01]  /*28370*/  @!P0 STG.E.U8 desc[UR14][R26.64+0x1d8], R7 ;  /* 0x0001d8071a008986 */ /* 0x0001e2000c10110e */
[----:B------:R-:W-:Y:S01]  /*28380*/  FMUL R2, R33, UR20 ;  /* 0x0000001421027c20 */ /* 0x000fe20008400000 */
[----:B------:R-:W-:Y:S02]  /*28390*/  FMUL R3, R34, UR20 ;  /* 0x0000001422037c20 */ /* 0x000fe40008400000 */
[----:B------:R-:W2:Y:S02]  /*283a0*/  LDL.LU R34, [R1+0x438] ;  /* 0x0004380001227983 */ /* 0x000ea40000300800 */
[----:B0-----:R-:W-:Y:S01]  /*283b0*/  F2FP.SATFINITE.E4M3.F32.PACK_AB_MERGE_C R7, RZ, R2, RZ ;  /* 0x00000002ff07723e */ /* 0x001fe200048070ff */
[----:B------:R-:W-:Y:S01]  /*283c0*/  FMUL R4, R32, UR20 ;  /* 0x0000001420047c20 */ /* 0x000fe20008400000 */
[----:B------:R-:W-:Y:S01]  /*283d0*/  @!P5 STG.E.U8 desc[UR14][R26.64+0x1d9], R9 ;  /* 0x0001d9091a00d986 */ /* 0x000fe2000c10110e */
[----:B------:R-:W-:-:S03]  /*283e0*/  F2FP.SATFINITE.E4M3.F32.PACK_AB_MERGE_C R5, RZ, R3, RZ ;  /* 0x00000003ff05723e */ /* 0x000fc600048070ff */
[----:B------:R0:W-:Y:S04]  /*283f0*/  @!P6 STG.E.U8 desc[UR14][R24.64+0x1e0], R11 ;  /* 0x0001e00b1800e986 */ /* 0x0001e8000c10110e */
[----:B------:R-:W2:Y:S04]  /*28400*/  LDL.LU R33, [R1+0x43c] ;  /* 0x00043c0001217983 */ /* 0x000ea80000300800 */
[----:B------:R-:W2:Y:S01]  /*28410*/  LDL.LU R32, [R1+0x444] ;  /* 0x0004440001207983 */ /* 0x000ea20000300800 */
[----:B---3--:R-:W-:-:S03]  /*28420*/  FMUL R2, R31, UR20 ;  /* 0x000000141f027c20 */ /* 0x008fc60008400000 */
[----:B------:R-:W3:Y:S02]  /*28430*/  LDL.LU R31, [R1+0x440] ;  /* 0x00044000011f7983 */ /* 0x000ee40000300800 */
[----:B0-----:R-:W-:Y:S01]  /*28440*/  F2FP.SATFINITE.E4M3.F32.PACK_AB_MERGE_C R11, RZ, R2, RZ ;  /* 0x00000002ff0b723e */ /* 0x001fe200048070ff */
[----:B----4-:R-:W-:Y:S02]  /*28450*/  FMUL R2, R29, UR20 ;  /* 0x000000141d027c20 */ /* 0x010fe40008400000 */
[----:B------:R-:W4:Y:S01]  /*28460*/  LDL.LU R29, [R1+0x448] ;  /* 0x00044800011d7983 */ /* 0x000f220000300800 */
[----:B--2---:R-:W-:-:S03]  /*28470*/  FMUL R3, R28, UR20 ;  /* 0x000000141c037c20 */ /* 0x004fc60008400000 */
[----:B------:R-:W2:Y:S01]  /*28480*/  LDL.LU R28, [R1+0x44c] ;  /* 0x00044c00011c7983 */ /* 0x000ea20000300800 */
[----:B------:R-:W-:-:S04]  /*28490*/  ISETP.GE.AND P4, PT, R0, 0x1e2, PT ;  /* 0x000001e20000780c */ /* 0x000fc80003f86270 */
[C---:B------:R-:W-:Y:S02]  /*284a0*/  ISETP.LT.OR P2, PT, R30.reuse, 0x1, !P4 ;  /* 0x000000011e00780c */ /* 0x040fe40006741670 */
[----:B------:R-:W-:Y:S02]  /*284b0*/  ISETP.LT.OR P5, PT, R30, 0x9, !P4 ;  /* 0x000000091e00780c */ /* 0x000fe400067a1670 */
[----:B------:R-:W-:Y:S02]  /*284c0*/  ISETP.GE.AND P4, PT, R0, 0x1ea, PT ;  /* 0x000001ea0000780c */ /* 0x000fe40003f86270 */
[----:B------:R-:W-:Y:S02]  /*284d0*/  ISETP.LT.OR P1, PT, R30, 0x9, !P1 ;  /* 0x000000091e00780c */ /* 0x000fe40004f21670 */
[----:B------:R-:W-:-:S05]  /*284e0*/  ISETP.GE.AND P0, PT, R0, 0x1e9, PT ;  /* 0x000001e90000780c */ /* 0x000fca0003f06270 */
[----:B------:R-:W-:Y:S01]  /*284f0*/  @!P2 STG.E.U8 desc[UR14][R24.64+0x1e1], R13 ;  /* 0x0001e10d1800a986 */ /* 0x000fe2000c10110e */
[C---:B------:R-:W-:Y:S02]  /*28500*/  ISETP.LT.OR P2, PT, R30.reuse, 0x1, !P4 ;  /* 0x000000011e00780c */ /* 0x040fe40006741670 */
[C---:B------:R-:W-:Y:S01]  /*28510*/  ISETP.LT.OR P6, PT, R30.reuse, 0x1, !P0 ;  /* 0x000000011e00780c */ /* 0x040fe200047c1670 */
[----:B------:R-:W-:Y:S01]  /*28520*/  @!P5 STG.E.U8 desc[UR14][R26.64+0x1e1], R7 ;  /* 0x0001e1071a00d986 */ /* 0x000fe2000c10110e */
[----:B------:R-:W-:Y:S02]  /*28530*/  F2FP.SATFINITE.E4M3.F32.PACK_AB_MERGE_C R9, RZ, R4, RZ ;  /* 0x00000004ff09723e */ /* 0x000fe400048070ff */
[C---:B------:R-:W-:Y:S01]  /*28540*/  ISETP.LT.OR P0, PT, R30.reuse, 0x9, !P0 ;  /* 0x000000091e00780c */ /* 0x040fe20004701670 */
[----:B------:R0:W-:Y:S01]  /*28550*/  @!P1 STG.E.U8 desc[UR14][R26.64+0x1e0], R5 ;  /* 0x0001e0051a009986 */ /* 0x0001e2000c10110e */
[----:B------:R-:W-:Y:S02]  /*28560*/  ISETP.LT.OR P1, PT, R30, 0x9, !P4 ;  /* 0x000000091e00780c */ /* 0x000fe40006721670 */
[----:B------:R-:W-:-:S03]  /*28570*/  ISETP.GE.AND P4, PT, R0, 0x1f2, PT ;  /* 0x000001f20000780c */ /* 0x000fc60003f86270 */
[----:B------:R-:W-:Y:S01]  /*28580*/  @!P2 STG.E.U8 desc[UR14][R24.64+0x1e9], R11 ;  /* 0x0001e90b1800a986 */ /* 0x000fe2000c10110e */
[----:B------:R-:W-:-:S03]  /*28590*/  ISETP.GE.AND P2, PT, R0, 0x1f1, PT ;  /* 0x000001f10000780c */ /* 0x000fc60003f46270 */
[----:B------:R1:W-:Y:S01]  /*285a0*/  @!P6 STG.E.U8 desc[UR14][R24.64+0x1e8], R9 ;  /* 0x0001e8091800e986 */ /* 0x0003e2000c10110e */
[C---:B------:R-:W-:Y:S02]  /*285b0*/  ISETP.LT.OR P5, PT, R30.reuse, 0x1, !P2 ;  /* 0x000000011e00780c */ /* 0x040fe400057a1670 */
[----:B------:R-:W-:Y:S02]  /*285c0*/  ISETP.LT.OR P6, PT, R30, 0x1, !P4 ;  /* 0x000000011e00780c */ /* 0x000fe400067c1670 */
[----:B0-----:R-:W-:Y:S01]  /*285d0*/  F2FP.SATFINITE.E4M3.F32.PACK_AB_MERGE_C R5, RZ, R2, RZ ;  /* 0x00000002ff05723e */ /* 0x001fe200048070ff */
[----:B------:R-:W-:Y:S01]  /*285e0*/  FMUL R2, R36, UR20 ;  /* 0x0000001424027c20 */ /* 0x000fe20008400000 */
[----:B------:R-:W-:Y:S01]  /*285f0*/  F2FP.SATFINITE.E4M3.F32.PACK_AB_MERGE_C R7, RZ, R3, RZ ;  /* 0x00000003ff07723e */ /* 0x000fe200048070ff */
[----:B------:R-:W-:Y:S02]  /*28600*/  FMUL R3, R35, UR20 ;  /* 0x0000001423037c20 */ /* 0x000fe40008400000 */
[----:B------:R-:W-:Y:S01]  /*28610*/  @!P0 STG.E.U8 desc[UR14][R26.64+0x1e8], R5 ;  /* 0x0001e8051a008986 */ /* 0x000fe2000c10110e */
[----:B------:R-:W-:-:S02]  /*28620*/  ISETP.LT.OR P0, PT, R30, 0x9, !P2 ;  /* 0x000000091e00780c */ /* 0x000fc40005701670 */
[----:B-1----:R-:W-:Y:S01]  /*28630*/  F2FP.SATFINITE.E4M3.F32.PACK_AB_MERGE_C R9, RZ, R2, RZ ;  /* 0x00000002ff09723e */ /* 0x002fe200048070ff */
[----:B------:R0:W-:Y:S01]  /*28640*/  @!P1 STG.E.U8 desc[UR14][R26.64+0x1e9], R7 ;  /* 0x0001e9071a009986 */ /* 0x0001e2000c10110e */
[----:B------:R-:W-:Y:S02]  /*28650*/  F2FP.SATFINITE.E4M3.F32.PACK_AB_MERGE_C R11, RZ, R3, RZ ;  /* 0x00000003ff0b723e */ /* 0x000fe400048070ff */
[C---:B------:R-:W-:Y:S02]  /*28660*/  ISETP.GE.AND P1, PT, R0.reuse, 0x1fa, PT ;  /* 0x000001fa0000780c */ /* 0x040fe40003f26270 */
[----:B------:R-:W-:Y:S01]  /*28670*/  ISETP.GE.AND P2, PT, R0, 0x1f9, PT ;  /* 0x000001f90000780c */ /* 0x000fe20003f46270 */
[----:B------:R-:W-:Y:S01]  /*28680*/  FMUL R2, R34, UR20 ;  /* 0x0000001422027c20 */ /* 0x000fe20008400000 */
[----:B------:R1:W-:Y:S01]  /*28690*/  @!P5 STG.E.U8 desc[UR14][R24.64+0x1f0], R9 ;  /* 0x0001f0091800d986 */ /* 0x0003e2000c10110e */
[C---:B------:R-:W-:Y:S02]  /*286a0*/  ISETP.LT.OR P4, PT, R30.reuse, 0x9, !P4 ;  /* 0x000000091e00780c */ /* 0x040fe40006781670 */
[C---:B------:R-:W-:Y:S01]  /*286b0*/  ISETP.LT.OR P5, PT, R30.reuse, 0x1, !P2 ;  /* 0x000000011e00780c */ /* 0x040fe200057a1670 */
[----:B------:R4:W-:Y:S01]  /*286c0*/  @!P6 STG.E.U8 desc[UR14][R24.64+0x1f1], R11 ;  /* 0x0001f10b1800e986 */ /* 0x0009e2000c10110e */
[----:B------:R-:W-:-:S02]  /*286d0*/  ISETP.LT.OR P6, PT, R30, 0x1, !P1 ;  /* 0x000000011e00780c */ /* 0x000fc40004fc1670 */
[C---:B------:R-:W-:Y:S02]  /*286e0*/  ISETP.LT.OR P2, PT, R30.reuse, 0x9, !P2 ;  /* 0x000000091e00780c */ /* 0x040fe40005741670 */
[----:B------:R-:W-:Y:S02]  /*286f0*/  ISETP.LT.OR P1, PT, R30, 0x9, !P1 ;  /* 0x000000091e00780c */ /* 0x000fe40004f21670 */
[----:B------:R-:W-:Y:S01]  /*28700*/  F2FP.SATFINITE.E4M3.F32.PACK_AB_MERGE_C R13, RZ, R2, RZ ;  /* 0x00000002ff0d723e */ /* 0x000fe200048070ff */
[----:B------:R-:W-:Y:S01]  /*28710*/  FMUL R0, R33, UR20 ;  /* 0x0000001421007c20 */ /* 0x000fe20008400000 */
[----:B------:R-:W-:-:S04]  /*28720*/  FMUL R3, R32, UR20 ;  /* 0x0000001420037c20 */ /* 0x000fc80008400000 */
[----:B0-----:R-:W-:Y:S02]  /*28730*/  F2FP.SATFINITE.E4M3.F32.PACK_AB_MERGE_C R7, RZ, R0, RZ ;  /* 0x00000000ff07723e */ /* 0x001fe400048070ff */
[----:B-1----:R-:W-:Y:S01]  /*28740*/  F2FP.SATFINITE.E4M3.F32.PACK_AB_MERGE_C R9, RZ, R3, RZ ;  /* 0x00000003ff09723e */ /* 0x002fe200048070ff */
[----:B------:R0:W-:Y:S04]  /*28750*/  @!P0 STG.E.U8 desc[UR14][R26.64+0x1f0], R13 ;  /* 0x0001f00d1a008986 */ /* 0x0001e8000c10110e */
[----:B------:R0:W-:Y:S04]  /*28760*/  @!P4 STG.E.U8 desc[UR14][R26.64+0x1f1], R7 ;  /* 0x0001f1071a00c986 */ /* 0x0001e8000c10110e */
[----:B------:R0:W-:Y:S01]  /*28770*/  @!P6 STG.E.U8 desc[UR14][R24.64+0x1f9], R9 ;  /* 0x0001f9091800e986 */ /* 0x0001e2000c10110e */
[----:B---3--:R-:W-:-:S05]  /*28780*/  FMUL R2, R31, UR20 ;  /* 0x000000141f027c20 */ /* 0x008fca0008400000 */
[----:B------:R-:W-:Y:S01]  /*28790*/  F2FP.SATFINITE.E4M3.F32.PACK_AB_MERGE_C R3, RZ, R2, RZ ;  /* 0x00000002ff03723e */ /* 0x000fe200048070ff */
[----:B----4-:R-:W-:-:S04]  /*287a0*/  FMUL R4, R29, UR20 ;  /* 0x000000141d047c20 */ /* 0x010fc80008400000 */
[----:B------:R0:W-:Y:S01]  /*287b0*/  @!P5 STG.E.U8 desc[UR14][R24.64+0x1f8], R3 ;  /* 0x0001f8031800d986 */ /* 0x0001e2000c10110e */
[----:B------:R-:W-:-:S05]  /*287c0*/  F2FP.SATFINITE.E4M3.F32.PACK_AB_MERGE_C R11, RZ, R4, RZ ;  /* 0x00000004ff0b723e */ /* 0x000fca00048070ff */
[----:B------:R0:W-:Y:S01]  /*287d0*/  @!P2 STG.E.U8 desc[UR14][R26.64+0x1f8], R11 ;  /* 0x0001f80b1a00a986 */ /* 0x0001e2000c10110e */
[----:B--2---:R-:W-:-:S05]  /*287e0*/  FMUL R5, R28, UR20 ;  /* 0x000000141c057c20 */ /* 0x004fca0008400000 */
[----:B------:R-:W-:-:S05]  /*287f0*/  F2FP.SATFINITE.E4M3.F32.PACK_AB_MERGE_C R5, RZ, R5, RZ ;  /* 0x00000005ff05723e */ /* 0x000fca00048070ff */
[----:B------:R0:W-:Y:S02]  /*28800*/  @!P1 STG.E.U8 desc[UR14][R26.64+0x1f9], R5 ;  /* 0x0001f9051a009986 */ /* 0x0001e4000c10110e */
.L_x_545:
[----:B------:R-:W-:Y:S05]  /*28810*/  BSYNC B0 ;  /* 0x0000000000007941 */ /* 0x000fea0003800000 */
.L_x_31:
[----:B0-2345:R-:W2:Y:S04]  /*28820*/  LDL.LU R3, [R1+0x450] ;  /* 0x0004500001037983 */ /* 0x03dea80000300800 */
[----:B------:R-:W2:Y:S01]  /*28830*/  LDL.LU R2, [R1+0x454] ;  /* 0x0004540001027983 */ /* 0x000ea20000300800 */
[----:B------:R-:W-:Y:S01]  /*28840*/  ULDC UR6, c[0x0][0xc] ;  /* 0x0000030000067ab9 */ /* 0x000fe20000000800 */
[----:B------:R-:W-:Y:S01]  /*28850*/  ULDC UR7, c[0x0][0x10] ;  /* 0x0000040000077ab9 */ /* 0x000fe20000000800 */
[----:B------:R-:W2:Y:S01]  /*28860*/  LDC R5, c[0x0][0x14] ;  /* 0x00000500ff057b82 */ /* 0x000ea20000000800 */
[----:B------:R-:W-:Y:S01]  /*28870*/  UIMAD.WIDE.U32 UR6, UR6, UR7, URZ ;  /* 0x00000007060672a5 */ /* 0x000fe2000f8e003f */
[----:B------:R-:W-:Y:S01]  /*28880*/  PRMT R0, RZ, 0x7610, R0 ;  /* 0x00007610ff007816 */ /* 0x000fe20000000000 */
[----:B------:R-:W-:-:S04]  /*28890*/  UMOV UR9, 0xffffffff ;  /* 0xffffffff00097882 */ /* 0x000fc80000000000 */
[----:B--2---:R-:W-:-:S04]  /*288a0*/  IMAD.WIDE.U32 R2, R5, UR6, R2 ;  /* 0x0000000605027c25 */ /* 0x004fc8000f8e0002 */
[----:B------:R-:W-:Y:S01]  /*288b0*/  IMAD R5, R5, UR7, RZ ;  /* 0x0000000705057c24 */ /* 0x000fe2000f8e02ff */
[----:B------:R-:W-:Y:S01]  /*288c0*/  ULDC.64 UR6, c[0x0][0x650] ;  /* 0x0001940000067ab9 */ /* 0x000fe20000000a00 */
[----:B------:R-:W-:Y:S01]  /*288d0*/  IMAD.MOV.U32 R11, RZ, RZ, R2 ;  /* 0x000000ffff0b7224 */ /* 0x000fe200078e0002 */
[----:B------:R-:W-:Y:S01]  /*288e0*/  ISETP.GE.U32.AND P0, PT, R2, UR6, PT ;  /* 0x0000000602007c0c */ /* 0x000fe2000bf06070 */
[----:B------:R-:W-:Y:S02]  /*288f0*/  IMAD.IADD R13, R3, 0x1, R5 ;  /* 0x00000001030d7824 */ /* 0x000fe400078e0205 */
[----:B------:R-:W-:-:S03]  /*28900*/  IMAD.MOV.U32 R2, RZ, RZ, -0x1 ;  /* 0xffffffffff027424 */ /* 0x000fc600078e00ff */
[----:B------:R0:W-:Y:S01]  /*28910*/  STL [R1+0x450], R13 ;  /* 0x0004500d01007387 */ /* 0x0001e20000100800 */
[----:B------:R-:W-:-:S03]  /*28920*/  ISETP.GE.U32.AND.EX P0, PT, R13, UR7, PT, P0 ;  /* 0x000000070d007c0c */ /* 0x000fc6000bf06100 */
[----:B------:R0:W-:Y:S04]  /*28930*/  STL [R1+0x454], R11 ;  /* 0x0004540b01007387 */ /* 0x0001e80000100800 */
[----:B------:R0:W-:Y:S06]  /*28940*/  STL [R1+0x458], R2 ;  /* 0x0004580201007387 */ /* 0x0001ec0000100800 */
[----:B------:R-:W-:Y:S05]  /*28950*/  @P0 BRA `(.L_x_546) ;  /* 0x0000000400740947 */ /* 0x000fea0003800000 */
[----:B------:R-:W2:Y:S01]  /*28960*/  S2R R8, SR_CTAID.X ;  /* 0x0000000000087919 */ /* 0x000ea20000002500 */
[----:B------:R-:W-:Y:S01]  /*28970*/  ULDC.64 UR18, c[0x0][0x628] ;  /* 0x00018a0000127ab9 */ /* 0x000fe20000000a00 */
[----:B------:R-:W3:Y:S01]  /*28980*/  LDC R9, c[0x0][0x144] ;  /* 0x00005100ff097b82 */ /* 0x000ee20000000800 */
[----:B------:R-:W-:Y:S01]  /*28990*/  ULDC UR6, c[0x0][0x150] ;  /* 0x0000540000067ab9 */ /* 0x000fe20000000800 */
[----:B------:R-:W4:Y:S01]  /*289a0*/  S2R R12, SR_CTAID.Y ;  /* 0x00000000000c7919 */ /* 0x000f220000002600 */
[----:B------:R-:W-:Y:S01]  /*289b0*/  ISETP.NE.U32.AND P0, PT, RZ, UR18, PT ;  /* 0x00000012ff007c0c */ /* 0x000fe2000bf05070 */
[----:B------:R-:W-:Y:S01]  /*289c0*/  ULDC UR23, c[0x0][0x630] ;  /* 0x00018c0000177ab9 */ /* 0x000fe20000000800 */
[----:B------:R-:W-:Y:S02]  /*289d0*/  R2UR UR16, R11 ;  /* 0x000000000b1072ca */ /* 0x000fe400000e0000 */
[----:B------:R-:W-:Y:S01]  /*289e0*/  ISETP.NE.AND.EX P0, PT, RZ, UR19, PT, P0 ;  /* 0x00000013ff007c0c */ /* 0x000fe2000bf05300 */
[----:B------:R-:W0:Y:S01]  /*289f0*/  LDC.64 R6, c[0x0][0x620] ;  /* 0x00018800ff067b82 */ /* 0x000e220000000a00 */
[----:B------:R-:W-:-:S02]  /*28a00*/  R2UR UR17, R13 ;  /* 0x000000000d1172ca */ /* 0x000fc400000e0000 */
[----:B--2---:R-:W-:-:S05]  /*28a10*/  I2FP.F32.U32 R0, R8 ;  /* 0x0000000800007245 */ /* 0x004fca0000201000 */
[----:B------:R-:W-:-:S06]  /*28a20*/  FMUL R0, R0, UR6 ;  /* 0x0000000600007c20 */ /* 0x000fcc0008400000 */
[----:B------:R-:W2:Y:S01]  /*28a30*/  F2I.U32.TRUNC.NTZ R0, R0 ;  /* 0x0000000000007305 */ /* 0x000ea2000020f000 */
[----:B----4-:R-:W-:Y:S05]  /*28a40*/  @!P0 BRA `(.L_x_547) ;  /* 0x0000000000308947 */ /* 0x010fea0003800000 */
        /* <DEDUP_REMOVED lines=12> */
.L_x_547:
[----:B------:R-:W-:Y:S01]  /*28b10*/  USHF.R.U64 UR9, UR16, UR23, UR17 ;  /* 0x0000001710097299 */ /* 0x000fe20008001211 */
[----:B------:R-:W4:Y:S01]  /*28b20*/  LDC.64 R22, c[0x0][0x640] ;  /* 0x00019000ff167b82 */ /* 0x000f220000000a00 */
[----:B------:R-:W-:Y:S01]  /*28b30*/  USHF.R.U32.HI UR6, URZ, UR23, UR17 ;  /* 0x000000173f067299 */ /* 0x000fe20008011611 */
[----:B--2---:R-:W-:Y:S02]  /*28b40*/  IMAD.MOV R10, RZ, RZ, -R0 ;  /* 0x000000ffff0a7224 */ /* 0x004fe400078e0a00 */
[----:B0-----:R-:W-:Y:S01]  /*28b50*/  IMAD.MOV.U32 R2, RZ, RZ, R11 ;  /* 0x000000ffff027224 */ /* 0x001fe200078e000b */
[----:B------:R-:W-:Y:S01]  /*28b60*/  IADD3 R5, P0, RZ, -UR9, RZ ;  /* 0x80000009ff057c10 */ /* 0x000fe2000ff1e0ff */
[----:B---3--:R-:W-:Y:S02]  /*28b70*/  IMAD R18, R9, R10, R8 ;  /* 0x0000000a09127224 */ /* 0x008fe400078e0208 */
[----:B------:R-:W0:Y:S02]  /*28b80*/  LDC R4, c[0x0][0x618] ;  /* 0x00018600ff047b82 */ /* 0x000e240000000800 */
[----:B------:R-:W-:Y:S01]  /*28b90*/  IMAD.X R3, RZ, RZ, ~UR6, P0 ;  /* 0x80000006ff037e24 */ /* 0x000fe200080e06ff */
[----:B------:R-:W-:-:S03]  /*28ba0*/  ULDC UR6, c[0x0][0x154] ;  /* 0x0000550000067ab9 */ /* 0x000fc60000000800 */
[-C--:B------:R-:W-:Y:S02]  /*28bb0*/  IMAD R0, R3, R6.reuse, RZ ;  /* 0x0000000603007224 */ /* 0x080fe400078e02ff */
[----:B------:R-:W2:Y:S01]  /*28bc0*/  LDC R14, c[0x0][0x608] ;  /* 0x00018200ff0e7b82 */ /* 0x000ea20000000800 */
[----:B------:R-:W-:Y:S02]  /*28bd0*/  IMAD.MOV.U32 R3, RZ, RZ, R13 ;  /* 0x000000ffff037224 */ /* 0x000fe400078e000d */
[----:B------:R-:W-:-:S05]  /*28be0*/  IMAD.WIDE.U32 R2, R5, R6, R2 ;  /* 0x0000000605027225 */ /* 0x000fca00078e0002 */
[----:B------:R-:W3:Y:S01]  /*28bf0*/  LDC R20, c[0x0][0x658] ;  /* 0x00019600ff147b82 */ /* 0x000ee20000000800 */
[----:B------:R-:W-:Y:S01]  /*28c00*/  IMAD R5, R5, R7, R0 ;  /* 0x0000000705057224 */ /* 0x000fe200078e0200 */
[----:B------:R-:W-:Y:S01]  /*28c10*/  I2FP.F32.U32 R0, R12 ;  /* 0x0000000c00007245 */ /* 0x000fe20000201000 */
[----:B------:R-:W-:Y:S01]  /*28c20*/  IMAD.MOV.U32 R7, RZ, RZ, 0x1 ;  /* 0x00000001ff077424 */ /* 0x000fe200078e00ff */
[----:B----4-:R-:W-:Y:S01]  /*28c30*/  ISETP.NE.U32.AND P0, PT, R22, RZ, PT ;  /* 0x000000ff1600720c */ /* 0x010fe20003f05070 */
[----:B------:R-:W-:Y:S02]  /*28c40*/  IMAD.IADD R3, R3, 0x1, R5 ;  /* 0x0000000103037824 */ /* 0x000fe400078e0205 */
[----:B------:R-:W-:Y:S01]  /*28c50*/  FMUL R0, R0, UR6 ;  /* 0x0000000600007c20 */ /* 0x000fe20008400000 */
[----:B------:R-:W4:Y:S01]  /*28c60*/  LDC R15, c[0x0][0x148] ;  /* 0x00005200ff0f7b82 */ /* 0x000f220000000800 */
[----:B------:R-:W-:Y:S01]  /*28c70*/  ISETP.NE.AND.EX P0, PT, R23, RZ, PT, P0 ;  /* 0x000000ff1700720c */ /* 0x000fe20003f05300 */
[----:B------:R-:W-:Y:S01]  /*28c80*/  IMAD.MOV.U32 R5, RZ, RZ, -0x1 ;  /* 0xffffffffff057424 */ /* 0x000fe200078e00ff */
[-CC-:B0-----:R-:W-:Y:S01]  /*28c90*/  SHF.R.U64 R10, R2, R4.reuse, R3.reuse ;  /* 0x00000004020a7219 */ /* 0x181fe20000001203 */
[----:B------:R0:W0:Y:S01]  /*28ca0*/  F2I.U32.TRUNC.NTZ R13, R0 ;  /* 0x00000000000d7305 */ /* 0x000022000020f000 */
[----:B------:R-:W-:-:S03]  /*28cb0*/  SHF.R.U32.HI R3, RZ, R4, R3 ;  /* 0x00000004ff037219 */ /* 0x000fc60000011603 */
[----:B------:R-:W0:Y:S01]  /*28cc0*/  LDC R16, c[0x0][0x600] ;  /* 0x00018000ff107b82 */ /* 0x000e220000000800 */
[-CC-:B--2---:R-:W-:Y:S02]  /*28cd0*/  SHF.R.U64 R8, R10, R14.reuse, R3.reuse ;  /* 0x0000000e0a087219 */ /* 0x184fe40000001203 */
[----:B------:R-:W-:-:S05]  /*28ce0*/  SHF.R.U32.HI R3, RZ, R14, R3 ;  /* 0x0000000eff037219 */ /* 0x000fca0000011603 */
[----:B------:R-:W2:Y:S01]  /*28cf0*/  LDC R17, c[0x0][0x648] ;  /* 0x00019200ff117b82 */ /* 0x000ea20000000800 */
[-CC-:B---3--:R-:W-:Y:S02]  /*28d00*/  SHF.R.U64 R11, R8, R20.reuse, R3.reuse ;  /* 0x00000014080b7219 */ /* 0x188fe40000001203 */
[-C--:B------:R-:W-:Y:S02]  /*28d10*/  SHF.L.U32 R5, R5, R20.reuse, RZ ;  /* 0x0000001405057219 */ /* 0x080fe400000006ff */
[-C--:B------:R-:W-:Y:S01]  /*28d20*/  SHF.R.U32.HI R3, RZ, R20.reuse, R3 ;  /* 0x00000014ff037219 */ /* 0x080fe20000011603 */
[----:B------:R-:W-:Y:S01]  /*28d30*/  IMAD.MOV.U32 R2, RZ, RZ, R11 ;  /* 0x000000ffff027224 */ /* 0x000fe200078e000b */
[----:B------:R-:W-:Y:S01]  /*28d40*/  SHF.L.U32 R20, R7, R20, RZ ;  /* 0x0000001407147219 */ /* 0x000fe200000006ff */
[----:B------:R-:W3:Y:S01]  /*28d50*/  LDC R19, c[0x0][0x638] ;  /* 0x00018e00ff137b82 */ /* 0x000ee20000000800 */
[----:B------:R-:W-:-:S07]  /*28d60*/  LOP3.LUT R37, RZ, R5, RZ, 0x33, !PT ;  /* 0x00000005ff257212 */ /* 0x000fce00078e33ff */
[----:B------:R-:W0:Y:S01]  /*28d70*/  LDC R21, c[0x0][0x610] ;  /* 0x00018400ff157b82 */ /* 0x000e220000000800 */
[----:B------:R-:W-:Y:S05]  /*28d80*/  @!P0 BRA `(.L_x_548) ;  /* 0x0000000000288947 */ /* 0x000fea0003800000 */
[----:B0-----:R-:W0:Y:S02]  /*28d90*/  LDC R0, c[0x0][0x64c] ;  /* 0x00019300ff007b82 */ /* 0x001e240000000800 */
[----:B0-----:R-:W-:-:S05]  /*28da0*/  IADD3 R7, P0, R11, R0, RZ ;  /* 0x000000000b077210 */ /* 0x001fca0007f1e0ff */
        /* <DEDUP_REMOVED lines=8> */
.L_x_548:
[----:B0-2---:R-:W-:Y:S01]  /*28e30*/  SHF.R.U64 R0, R2, R17, R3 ;  /* 0x0000001102007219 */ /* 0x005fe20000001203 */
[----:B------:R-:W-:Y:S01]  /*28e40*/  VIADD R3, R16, 0xffffffff ;  /* 0xffffffff10037836 */ /* 0x000fe20000000000 */
[----:B------:R-:W-:Y:S01]  /*28e50*/  LOP3.LUT R37, R8, R37, RZ, 0xc0, !PT ;  /* 0x0000002508257212 */ /* 0x000fe200078ec0ff */
[----:B------:R-:W-:Y:S02]  /*28e60*/  IMAD.MOV R13, RZ, RZ, -R13 ;  /* 0x000000ffff0d7224 */ /* 0x000fe400078e0a0d */
[----:B------:R-:W-:Y:S01]  /*28e70*/  IMAD.MOV R2, RZ, RZ, -R0 ;  /* 0x000000ffff027224 */ /* 0x000fe200078e0a00 */
[----:B------:R-:W-:Y:S01]  /*28e80*/  LOP3.LUT R3, R10, R3, RZ, 0xc0, !PT ;  /* 0x000000030a037212 */ /* 0x000fe200078ec0ff */
[----:B------:R-:W-:Y:S02]  /*28e90*/  IMAD R37, R20, R0, R37 ;  /* 0x0000000014257224 */ /* 0x000fe400078e0225 */
[----:B----4-:R-:W-:Y:S02]  /*28ea0*/  @P3 IMAD R18, R15, R13, R12 ;  /* 0x0000000d0f123224 */ /* 0x010fe400078e020c */
[----:B---3--:R-:W-:-:S02]  /*28eb0*/  IMAD R0, R2, R19, R11 ;  /* 0x0000001302007224 */ /* 0x008fc400078e020b */
[----:B------:R-:W-:Y:S02]  /*28ec0*/  IMAD R37, R37, R21, R18 ;  /* 0x0000001525257224 */ /* 0x000fe400078e0212 */
[----:B------:R-:W-:Y:S02]  /*28ed0*/  IMAD R2, R0, R16, R3 ;  /* 0x0000001000027224 */ /* 0x000fe400078e0203 */
[----:B------:R-:W-:-:S03]  /*28ee0*/  IMAD.MOV.U32 R4, RZ, RZ, 0x1 ;  /* 0x00000001ff047424 */ /* 0x000fc600078e00ff */
[----:B------:R-:W-:Y:S02]  /*28ef0*/  SEL R3, R2, R37, !P3 ;  /* 0x0000002502037207 */ /* 0x000fe40005800000 */
[----:B------:R-:W-:Y:S02]  /*28f00*/  PRMT R0, R4, 0x7610, R0 ;  /* 0x0000761004007816 */ /* 0x000fe40000000000 */
[----:B------:R-:W-:Y:S01]  /*28f10*/  SEL R37, R37, R2, !P3 ;  /* 0x0000000225257207 */ /* 0x000fe20005800000 */
[----:B------:R2:W-:Y:S06]  /*28f20*/  STL [R1+0x458], R3 ;  /* 0x0004580301007387 */ /* 0x0005ec0000100800 */
.L_x_546:
[----:B------:R-:W-:Y:S01]  /*28f30*/  UIADD3 UR5, UR10, UR5, URZ ;  /* 0x000000050a057290 */ /* 0x000fe2000fffe03f */
[----:B------:R3:W-:Y:S01]  /*28f40*/  STL [R1+0x45c], R37 ;  /* 0x00045c2501007387 */ /* 0x0007e20000100800 */
[----:B------:R-:W-:Y:S02]  /*28f50*/  LOP3.LUT P0, RZ, R0, 0xff, RZ, 0xc0, !PT ;  /* 0x000000ff00ff7812 */ /* 0x000fe4000780c0ff */
[----:B------:R-:W-:Y:S02]  /*28f60*/  USHF.R.U32.HI UR6, URZ, 0x1, UR5 ;  /* 0x000000013f067899 */ /* 0x000fe40008011605 */
[----:B------:R-:W-:Y:S02]  /*28f70*/  UISETP.GT.U32.AND UP0, UPT, UR5, 0x1, UPT ;  /* 0x000000010500788c */ /* 0x000fe4000bf04070 */
[----:B------:R-:W-:Y:S02]  /*28f80*/  ULOP3.LUT UR6, UR6, 0x1, URZ, 0xc0, !UPT ;  /* 0x0000000106067892 */ /* 0x000fe4000f8ec03f */
[----:B------:R-:W-:-:S02]  /*28f90*/  UISETP.LT.U32.AND UP0, UPT, UR10, 0x2, UP0 ;  /* 0x000000020a00788c */ /* 0x000fc40008701070 */
[----:B------:R-:W-:Y:S02]  /*28fa0*/  UISETP.NE.U32.AND UP1, UPT, UR6, 0x1, UPT ;  /* 0x000000010600788c */ /* 0x000fe4000bf25070 */
[----:B------:R-:W-:Y:S02]  /*28fb0*/  USEL UR7, URZ, 0x1, !UP0 ;  /* 0x000000013f077887 */ /* 0x000fe4000c000000 */
[----:B------:R-:W-:Y:S02]  /*28fc0*/  UISETP.GT.U32.AND UP1, UPT, UR10, 0x1, !UP1 ;  /* 0x000000010a00788c */ /* 0x000fe4000cf24070 */
[----:B------:R-:W-:Y:S02]  /*28fd0*/  ULOP3.LUT UR5, UR5, 0x1, URZ, 0xc0, !UPT ;  /* 0x0000000105057892 */ /* 0x000fe4000f8ec03f */
[----:B------:R-:W-:-:S04]  /*28fe0*/  USEL UR6, URZ, 0x1, !UP1 ;  /* 0x000000013f067887 */ /* 0x000fc8000c800000 */
[----:B------:R-:W-:Y:S01]  /*28ff0*/  ULOP3.LUT UR4, UR6, UR4, UR7, 0x96, !UPT ;  /* 0x0000000406047292 */ /* 0x000fe2000f8e9607 */
[----:B---3--:R-:W-:Y:S11]  /*29000*/  @P0 BRA `(.L_x_549) ;  /* 0xfffffd7c00f80947 */ /* 0x008ff6000383ffff */
[----:B------:R-:W-:Y:S05]  /*29010*/  EXIT ;  /* 0x000000000000794d */ /* 0x000fea0003800000 */
.L_x_3:
[----:B------:R-:W2:Y:S01]  /*29020*/  LDL R18, [R1+0x454] ;  /* 0x0004540001127983 */ /* 0x000ea20000100800 */
[----:B------:R-:W-:-:S03]  /*29030*/  ULDC.64 UR4, c[0x0][0x650] ;  /* 0x0001940000047ab9 */ /* 0x000fc60000000a00 */
[----:B------:R-:W3:Y:S01]  /*29040*/  LDL R19, [R1+0x450] ;  /* 0x0004500001137983 */ /* 0x000ee20000100800 */
[----:B------:R-:W-:Y:S01]  /*29050*/  PRMT R0, RZ, 0x7610, R0 ;  /* 0x00007610ff007816 */ /* 0x000fe20000000000 */
[----:B------:R-:W-:Y:S02]  /*29060*/  IMAD.MOV.U32 R5, RZ, RZ, -0x1 ;  /* 0xffffffffff057424 */ /* 0x000fe400078e00ff */
[----:B------:R-:W-:Y:S02]  /*29070*/  IMAD.MOV.U32 R4, RZ, RZ, -0x1 ;  /* 0xffffffffff047424 */ /* 0x000fe400078e00ff */
[----:B------:R-:W-:Y:S01]  /*29080*/  IMAD.MOV.U32 R10, RZ, RZ, -0x1 ;  /* 0xffffffffff0a7424 */ /* 0x000fe200078e00ff */
[----:B--2---:R-:W-:-:S04]  /*29090*/  ISETP.GE.U32.AND P0, PT, R18, UR4, PT ;  /* 0x0000000412007c0c */ /* 0x004fc8000bf06070 */
[----:B---3--:R-:W-:-:S13]  /*290a0*/  ISETP.GE.U32.AND.EX P0, PT, R19, UR5, PT, P0 ;  /* 0x0000000513007c0c */ /* 0x008fda000bf06100 */
[----:B------:R-:W-:Y:S05]  /*290b0*/  @P0 BRA `(.L_x_550) ;  /* 0x0000000400600947 */ /* 0x000fea0003800000 */
[----:B------:R-:W0:Y:S01]  /*290c0*/  LDC.64 R12, c[0x0][0x628] ;  /* 0x00018a00ff0c7b82 */ /* 0x000e220000000a00 */
[----:B------:R-:W-:Y:S02]  /*290d0*/  IMAD.MOV.U32 R8, RZ, RZ, R18 ;  /* 0x000000ffff087224 */ /* 0x000fe400078e0012 */
[----:B------:R-:W-:-:S05]  /*290e0*/  IMAD.MOV.U32 R9, RZ, RZ, R19 ;  /* 0x000000ffff097224 */ /* 0x000fca00078e0013 */
[----:B------:R-:W1:Y:S08]  /*290f0*/  LDC R14, c[0x0][0x630] ;  /* 0x00018c00ff0e7b82 */ /* 0x000e700000000800 */
[----:B------:R-:W2:Y:S01]  /*29100*/  LDC.64 R16, c[0x0][0x620] ;  /* 0x00018800ff107b82 */ /* 0x000ea20000000a00 */
[----:B0-----:R-:W-:-:S04]  /*29110*/  ISETP.NE.U32.AND P0, PT, R12, RZ, PT ;  /* 0x000000ff0c00720c */ /* 0x001fc80003f05070 */
[----:B------:R-:W-:-:S13]  /*29120*/  ISETP.NE.AND.EX P0, PT, R13, RZ, PT, P0 ;  /* 0x000000ff0d00720c */ /* 0x000fda0003f05300 */
[----:B-12---:R-:W-:Y:S05]  /*29130*/  @!P0 BRA `(.L_x_551) ;  /* 0x0000000000288947 */ /* 0x006fea0003800000 */
[----:B------:R-:W0:Y:S02]  /*29140*/  LDC R0, c[0x0][0x634] ;  /* 0x00018d00ff007b82 */ /* 0x000e240000000800 */
        /* <DEDUP_REMOVED lines=9> */
.L_x_551:
[-CC-:B------:R-:W-:Y:S01]  /*291e0*/  SHF.R.U64 R10, R8, R14.reuse, R9.reuse ;  /* 0x0000000e080a7219 */ /* 0x180fe20000001209 */
[----:B------:R-:W0:Y:S01]  /*291f0*/  LDC R6, c[0x0][0x618] ;  /* 0x00018600ff067b82 */ /* 0x000e220000000800 */
[----:B------:R-:W-:Y:S01]  /*29200*/  SHF.R.U32.HI R0, RZ, R14, R9 ;  /* 0x0000000eff007219 */ /* 0x000fe20000011609 */
[----:B------:R-:W-:Y:S01]  /*29210*/  ULDC UR4, c[0x0][0x150] ;  /* 0x0000540000047ab9 */ /* 0x000fe20000000800 */
[----:B------:R-:W-:Y:S01]  /*29220*/  IADD3 R3, P0, RZ, -R10, RZ ;  /* 0x8000000aff037210 */ /* 0x000fe20007f1e0ff */
[----:B------:R-:W-:Y:S01]  /*29230*/  IMAD.MOV.U32 R4, RZ, RZ, R18 ;  /* 0x000000ffff047224 */ /* 0x000fe200078e0012 */
[----:B------:R-:W-:Y:S01]  /*29240*/  I2FP.F32.U32 R8, R2 ;  /* 0x0000000200087245 */ /* 0x000fe20000201000 */
[----:B------:R-:W-:Y:S02]  /*29250*/  IMAD.MOV.U32 R5, RZ, RZ, R19 ;  /* 0x000000ffff057224 */ /* 0x000fe400078e0013 */
[----:B------:R-:W1:Y:S01]  /*29260*/  LDC.64 R20, c[0x0][0x640] ;  /* 0x00019000ff147b82 */ /* 0x000e620000000a00 */
[----:B------:R-:W-:-:S02]  /*29270*/  IMAD.X R7, RZ, RZ, ~R0, P0 ;  /* 0x000000ffff077224 */ /* 0x000fc400000e0e00 */
[----:B------:R-:W-:Y:S01]  /*29280*/  FMUL R9, R8, UR4 ;  /* 0x0000000408097c20 */ /* 0x000fe20008400000 */
[----:B------:R-:W-:Y:S01]  /*29290*/  IMAD.WIDE.U32 R4, R3, R16, R4 ;  /* 0x0000001003047225 */ /* 0x000fe200078e0004 */
[----:B------:R-:W-:-:S03]  /*292a0*/  ULDC UR4, c[0x0][0x154] ;  /* 0x0000550000047ab9 */ /* 0x000fc60000000800 */
[----:B------:R-:W-:Y:S01]  /*292b0*/  IMAD R0, R7, R16, RZ ;  /* 0x0000001007007224 */ /* 0x000fe200078e02ff */
[----:B------:R-:W2:Y:S01]  /*292c0*/  LDC R13, c[0x0][0x144] ;  /* 0x00005100ff0d7b82 */ /* 0x000ea20000000800 */
[----:B------:R-:W3:Y:S02]  /*292d0*/  F2I.U32.TRUNC.NTZ R9, R9 ;  /* 0x0000000900097305 */ /* 0x000ee4000020f000 */
[----:B------:R-:W-:-:S04]  /*292e0*/  IMAD R3, R3, R17, R0 ;  /* 0x0000001103037224 */ /* 0x000fc800078e0200 */
[----:B------:R-:W-:Y:S01]  /*292f0*/  IMAD.IADD R3, R5, 0x1, R3 ;  /* 0x0000000105037824 */ /* 0x000fe200078e0203 */
[----:B------:R-:W4:Y:S04]  /*29300*/  LDC R12, c[0x0][0x608] ;  /* 0x00018200ff0c7b82 */ /* 0x000f280000000800 */
[-C--:B0-----:R-:W-:Y:S02]  /*29310*/  SHF.R.U64 R8, R4, R6.reuse, R3 ;  /* 0x0000000604087219 */ /* 0x081fe40000001203 */
[----:B------:R-:W-:Y:S02]  /*29320*/  I2FP.F32.U32 R4, R11 ;  /* 0x0000000b00047245 */ /* 0x000fe40000201000 */
[----:B------:R-:W0:Y:S01]  /*29330*/  LDC R7, c[0x0][0x658] ;  /* 0x00019600ff077b82 */ /* 0x000e220000000800 */
[----:B-1----:R-:W-:Y:S01]  /*29340*/  ISETP.NE.U32.AND P0, PT, R20, RZ, PT ;  /* 0x000000ff1400720c */ /* 0x002fe20003f05070 */
[----:B---3--:R-:W-:Y:S01]  /*29350*/  IMAD.MOV R0, RZ, RZ, -R9 ;  /* 0x000000ffff007224 */ /* 0x008fe200078e0a09 */
[----:B------:R-:W-:Y:S01]  /*29360*/  SHF.R.U32.HI R3, RZ, R6, R3 ;  /* 0x00000006ff037219 */ /* 0x000fe20000011603 */
[----:B------:R-:W-:Y:S01]  /*29370*/  FMUL R4, R4, UR4 ;  /* 0x0000000404047c20 */ /* 0x000fe20008400000 */
[----:B------:R-:W-:Y:S01]  /*29380*/  ISETP.NE.AND.EX P0, PT, R21, RZ, PT, P0 ;  /* 0x000000ff1500720c */ /* 0x000fe20003f05300 */
[----:B------:R-:W-:-:S02]  /*29390*/  IMAD.MOV.U32 R6, RZ, RZ, -0x1 ;  /* 0xffffffffff067424 */ /* 0x000fc400078e00ff */
[----:B------:R-:W1:Y:S01]  /*293a0*/  LDC R14, c[0x0][0x148] ;  /* 0x00005200ff0e7b82 */ /* 0x000e620000000800 */
[----:B--2---:R-:W-:Y:S02]  /*293b0*/  IMAD R18, R13, R0, R2 ;  /* 0x000000000d127224 */ /* 0x004fe400078e0202 */
[----:B------:R-:W-:-:S05]  /*293c0*/  IMAD.MOV.U32 R2, RZ, RZ, 0x1 ;  /* 0x00000001ff027424 */ /* 0x000fca00078e00ff */
[----:B------:R-:W2:Y:S01]  /*293d0*/  LDC R16, c[0x0][0x600] ;  /* 0x00018000ff107b82 */ /* 0x000ea20000000800 */
[-CC-:B----4-:R-:W-:Y:S02]  /*293e0*/  SHF.R.U64 R13, R8, R12.reuse, R3.reuse ;  /* 0x0000000c080d7219 */ /* 0x190fe40000001203 */
[----:B------:R-:W-:Y:S02]  /*293f0*/  SHF.R.U32.HI R0, RZ, R12, R3 ;  /* 0x0000000cff007219 */ /* 0x000fe40000011603 */
[----:B------:R3:W4:Y:S03]  /*29400*/  F2I.U32.TRUNC.NTZ R12, R4 ;  /* 0x00000004000c7305 */ /* 0x000726000020f000 */
[----:B------:R-:W1:Y:S01]  /*29410*/  LDC R17, c[0x0][0x648] ;  /* 0x00019200ff117b82 */ /* 0x000e620000000800 */
[-C--:B0-----:R-:W-:Y:S02]  /*29420*/  SHF.R.U64 R15, R13, R7.reuse, R0 ;  /* 0x000000070d0f7219 */ /* 0x081fe40000001200 */
[----:B------:R-:W-:-:S02]  /*29430*/  SHF.L.U32 R6, R6, R7, RZ ;  /* 0x0000000706067219 */ /* 0x000fc400000006ff */
[-C--:B------:R-:W-:Y:S01]  /*29440*/  SHF.L.U32 R22, R2, R7.reuse, RZ ;  /* 0x0000000702167219 */ /* 0x080fe200000006ff */
[----:B------:R-:W-:Y:S01]  /*29450*/  IMAD.MOV.U32 R2, RZ, RZ, R15 ;  /* 0x000000ffff027224 */ /* 0x000fe200078e000f */
[----:B------:R-:W-:Y:S01]  /*29460*/  SHF.R.U32.HI R3, RZ, R7, R0 ;  /* 0x00000007ff037219 */ /* 0x000fe20000011600 */
[----:B------:R-:W0:Y:S01]  /*29470*/  LDC R19, c[0x0][0x638] ;  /* 0x00018e00ff137b82 */ /* 0x000e220000000800 */
[----:B------:R-:W-:-:S07]  /*29480*/  LOP3.LUT R24, RZ, R6, RZ, 0x33, !PT ;  /* 0x00000006ff187212 */ /* 0x000fce00078e33ff */
        /* <DEDUP_REMOVED lines=12> */
.L_x_552:
[----:B-1----:R-:W-:Y:S01]  /*29550*/  SHF.R.U64 R3, R2, R17, R3 ;  /* 0x0000001102037219 */ /* 0x002fe20000001203 */
[----:B--2---:R-:W-:Y:S01]  /*29560*/  VIADD R7, R16, 0xffffffff ;  /* 0xffffffff10077836 */ /* 0x004fe20000000000 */
[----:B------:R-:W-:Y:S01]  /*29570*/  LOP3.LUT R0, R13, R24, RZ, 0xc0, !PT ;  /* 0x000000180d007212 */ /* 0x000fe200078ec0ff */
[----:B------:R-:W-:Y:S02]  /*29580*/  IMAD.MOV R12, RZ, RZ, -R12 ;  /* 0x000000ffff0c7224 */ /* 0x000fe400078e0a0c */
[----:B------:R-:W-:Y:S02]  /*29590*/  IMAD.MOV R2, RZ, RZ, -R3 ;  /* 0x000000ffff027224 */ /* 0x000fe400078e0a03 */
[----:B------:R-:W-:Y:S01]  /*295a0*/  IMAD R5, R22, R3, R0 ;  /* 0x0000000316057224 */ /* 0x000fe200078e0200 */
[----:B------:R-:W-:Y:S01]  /*295b0*/  LOP3.LUT R3, R8, R7, RZ, 0xc0, !PT ;  /* 0x0000000708037212 */ /* 0x000fe200078ec0ff */
[----:B------:R-:W-:Y:S02]  /*295c0*/  @P3 IMAD R18, R14, R12, R11 ;  /* 0x0000000c0e123224 */ /* 0x000fe400078e020b */
[----:B0-----:R-:W-:-:S02]  /*295d0*/  IMAD R0, R2, R19, R15 ;  /* 0x0000001302007224 */ /* 0x001fc400078e020f */
[----:B------:R-:W-:Y:S02]  /*295e0*/  IMAD.MOV.U32 R4, RZ, RZ, 0x1 ;  /* 0x00000001ff047424 */ /* 0x000fe400078e00ff */
[----:B------:R-:W-:Y:S02]  /*295f0*/  IMAD R5, R5, R23, R18 ;  /* 0x0000001705057224 */ /* 0x000fe400078e0212 */
[----:B------:R-:W-:Y:S01]  /*29600*/  IMAD R2, R0, R16, R3 ;  /* 0x0000001000027224 */ /* 0x000fe200078e0203 */
[----:B------:R-:W-:-:S04]  /*29610*/  PRMT R0, R4, 0x7610, R0 ;  /* 0x0000761004007816 */ /* 0x000fc80000000000 */
[----:B------:R-:W-:Y:S02]  /*29620*/  SEL R4, R2, R5, !P3 ;  /* 0x0000000502047207 */ /* 0x000fe40005800000 */
[----:B------:R-:W-:-:S07]  /*29630*/  SEL R5, R5, R2, !P3 ;  /* 0x0000000205057207 */ /* 0x000fce0005800000 */
.L_x_550:
[----:B------:R-:W-:-:S08]  /*29640*/  NOP ;  /* 0x0000000000007918 */ /* 0x000fd00000000000 */
[----:B------:R-:W0:-:S00]  /*29650*/  USETMAXREG.DEALLOC.CTAPOOL 0x18 ;  /* 0x00000018000079c8 */ /* 0x000e0000080e0500 */
[----:B------:R-:W-:-:S13]  /*29660*/  ISETP.NE.AND P0, PT, RZ, UR8, PT ;  /* 0x00000008ff007c0c */ /* 0x000fda000bf05270 */
[----:B------:R-:W-:Y:S05]  /*29670*/  @P0 EXIT ;  /* 0x000000000000094d */ /* 0x000fea0003800000 */
[----:B0-----:R-:W-:Y:S01]  /*29680*/  LOP3.LUT P0, RZ, R0, 0xff, RZ, 0xc0, !PT ;  /* 0x000000ff00ff7812 */ /* 0x001fe2000780c0ff */
[----:B------:R-:W-:Y:S02]  /*29690*/  IMAD.MOV.U32 R0, RZ, RZ, 0x1 ;  /* 0x00000001ff007424 */ /* 0x000fe400078e00ff */
[----:B------:R-:W-:-:S10]  /*296a0*/  IMAD.MOV.U32 R6, RZ, RZ, RZ ;  /* 0x000000ffff067224 */ /* 0x000fd400078e00ff */
[----:B------:R-:W-:Y:S05]  /*296b0*/  @!P0 BRA `(.L_x_553) ;  /* 0x0000000c00508947 */ /* 0x000fea0003800000 */
[----:B------:R-:W0:Y:S01]  /*296c0*/  LDC R0, c[0x0][0x28c] ;  /* 0x0000a300ff007b82 */ /* 0x000e220000000800 */
[----:B------:R-:W1:Y:S01]  /*296d0*/  S2R R2, SR_TID.X ;  /* 0x0000000000027919 */ /* 0x000e620000002100 */
[----:B------:R-:W-:Y:S01]  /*296e0*/  ULDC UR5, c[0x0][0x658] ;  /* 0x0001960000057ab9 */ /* 0x000fe20000000800 */
[----:B------:R-:W-:Y:S01]  /*296f0*/  UMOV UR7, 0xffffffff ;  /* 0xffffffff00077882 */ /* 0x000fe20000000000 */
[----:B------:R-:W-:Y:S01]  /*29700*/  ULDC UR6, c[0x0][0xc] ;  /* 0x0000030000067ab9 */ /* 0x000fe20000000800 */
[----:B------:R-:W-:Y:S01]  /*29710*/  USHF.L.U32 UR8, UR7, UR5, URZ ;  /* 0x0000000507087299 */ /* 0x000fe2000800063f */
[----:B------:R-:W-:Y:S01]  /*29720*/  BSSY B0, `(.L_x_553) ;  /* 0x00000cd000007945 */ /* 0x000fe20003800000 */
[----:B------:R-:W-:Y:S01]  /*29730*/  UMOV UR9, 0x1 ;  /* 0x0000000100097882 */ /* 0x000fe20000000000 */
[----:B------:R-:W-:Y:S01]  /*29740*/  ULDC UR7, c[0x0][0x10] ;  /* 0x0000040000077ab9 */ /* 0x000fe20000000800 */
[----:B------:R-:W-:Y:S01]  /*29750*/  USHF.L.U32 UR19, UR9, UR5, URZ ;  /* 0x0000000509137299 */ /* 0x000fe2000800063f */
[----:B------:R-:W-:Y:S01]  /*29760*/  IMAD.MOV.U32 R9, RZ, RZ, 0x1 ;  /* 0x00000001ff097424 */ /* 0x000fe200078e00ff */
[----:B------:R-:W-:Y:S01]  /*29770*/  UIMAD.WIDE.U32 UR6, UR6, UR7, URZ ;  /* 0x00000007060672a5 */ /* 0x000fe2000f8e003f */
[----:B------:R-:W-:Y:S01]  /*29780*/  IMAD.MOV.U32 R6, RZ, RZ, RZ ;  /* 0x000000ffff067224 */ /* 0x000fe200078e00ff */
[----:B------:R-:W-:Y:S01]  /*29790*/  ULDC UR5, c[0x0][0x14] ;  /* 0x0000050000057ab9 */ /* 0x000fe20000000800 */
[----:B------:R-:W-:Y:S01]  /*297a0*/  ULDC UR4, c[0x0][0x600] ;  /* 0x0001800000047ab9 */ /* 0x000fe20000000800 */
[----:B------:R-:W-:-:S02]  /*297b0*/  UIMAD.WIDE.U32 UR22, UR6, UR5, URZ ;  /* 0x00000005061672a5 */ /* 0x000fc4000f8e003f */
[----:B------:R-:W-:Y:S02]  /*297c0*/  UIMAD UR16, UR7, UR5, URZ ;  /* 0x00000005071072a4 */ /* 0x000fe4000f8e023f */
[----:B------:R-:W-:Y:S02]  /*297d0*/  ULOP3.LUT UR21, UR13, 0x2, URZ, 0xfc, !UPT ;  /* 0x000000020d157892 */ /* 0x000fe4000f8efc3f */
[----:B------:R-:W-:Y:S02]  /*297e0*/  UIADD3 UR4, UR4, -0x1, URZ ;  /* 0xffffffff04047890 */ /* 0x000fe4000fffe03f */
[----:B------:R-:W-:Y:S01]  /*297f0*/  ULOP3.LUT UR18, URZ, UR8, URZ, 0x33, !UPT ;  /* 0x000000083f127292 */ /* 0x000fe2000f8e333f */
[----:B0-----:R-:W-:Y:S01]  /*29800*/  VIADD R0, R0, 0x7f ;  /* 0x0000007f00007836 */ /* 0x001fe20000000000 */
[----:B------:R-:W-:Y:S01]  /*29810*/  UIADD3 UR16, UR23, UR16, URZ ;  /* 0x0000001017107290 */ /* 0x000fe2000fffe03f */
[----:B------:R-:W-:-:S03]  /*29820*/  ULDC.64 UR24, c[0x0][0x198] ;  /* 0x0000660000187ab9 */ /* 0x000fc60000000a00 */
[----:B------:R-:W-:-:S04]  /*29830*/  SHF.R.S32.HI R3, RZ, 0x1f, R0 ;  /* 0x0000001fff037819 */ /* 0x000fc80000011400 */
[----:B------:R-:W-:Y:S01]  /*29840*/  LEA.HI R3, R3, R0, RZ, 0x7 ;  /* 0x0000000003037211 */ /* 0x000fe200078f38ff */
[----:B------:R-:W-:Y:S01]  /*29850*/  IMAD.MOV.U32 R0, RZ, RZ, 0x1 ;  /* 0x00000001ff007424 */ /* 0x000fe200078e00ff */
[C---:B-1----:R-:W-:Y:S02]  /*29860*/  LOP3.LUT P4, RZ, R2.reuse, 0x7f, RZ, 0xc0, !PT ;  /* 0x0000007f02ff7812 */ /* 0x042fe4000788c0ff */
[----:B------:R-:W-:Y:S02]  /*29870*/  SHF.R.S32.HI R7, RZ, 0x7, R3 ;  /* 0x00000007ff077819 */ /* 0x000fe40000011403 */
[----:B------:R-:W-:-:S03]  /*29880*/  LOP3.LUT P0, RZ, R2, 0x1f, RZ, 0xc0, !PT ;  /* 0x0000001f02ff7812 */ /* 0x000fc6000780c0ff */
[----:B------:R-:W-:Y:S01]  /*29890*/  VIADD R14, R7, 0x1 ;  /* 0x00000001070e7836 */ /* 0x000fe20000000000 */
[----:B------:R-:W-:-:S13]  /*298a0*/  PLOP3.LUT P0, PT, P0, P4, PT, 0x8a, 0x0 ;  /* 0x000000000000781c */ /* 0x000fda0000709172 */
.L_x_565:
[----:B------:R-:W-:-:S03]  /*298b0*/  UMOV UR5, 0xffffffff ;  /* 0xffffffff00057882 */ /* 0x000fc60000000000 */
[----:B------:R-:W-:Y:S05]  /*298c0*/  BRA.DIV UR5, `(.L_x_554) ;  /* 0x0000000e05807947 */ /* 0x000fea000b800000 */
[----:B------:R-:W-:-:S13]  /*298d0*/  ELECT P1, URZ, PT ;  /* 0x00000000003f782f */ /* 0x000fda0003820000 */
.L_x_574:
[----:B------:R-:W0:Y:S01]  /*298e0*/  LDC R2, c[0x0][0x28c] ;  /* 0x0000a300ff027b82 */ /* 0x000e220000000800 */
[----:B------:R-:W-:Y:S01]  /*298f0*/  BSSY B1, `(.L_x_555) ;  /* 0x0000038000017945 */ /* 0x000fe20003800000 */
[----:B0-----:R-:W-:-:S13]  /*29900*/  ISETP.LT.OR P1, PT, R2, 0x1, !P1 ;  /* 0x000000010200780c */ /* 0x001fda0004f21670 */
[----:B------:R-:W-:Y:S05]  /*29910*/  @P1 BRA `(.L_x_556) ;  /* 0x0000000000d41947 */ /* 0x000fea0003800000 */
[----:B------:R-:W-:Y:S02]  /*29920*/  IMAD.SHL.U32 R4, R4, 0x200, RZ ;  /* 0x0000020004047824 */ /* 0x000fe400078e00ff */
[----:B------:R-:W-:Y:S02]  /*29930*/  IMAD.SHL.U32 R5, R5, 0x80, RZ ;  /* 0x0000008005057824 */ /* 0x000fe400078e00ff */
[----:B------:R-:W-:Y:S02]  /*29940*/  IMAD.MOV.U32 R13, RZ, RZ, RZ ;  /* 0x000000ffff0d7224 */ /* 0x000fe400078e00ff */
[----:B------:R-:W-:Y:S02]  /*29950*/  IMAD.MOV.U32 R3, RZ, RZ, R14 ;  /* 0x000000ffff037224 */ /* 0x000fe400078e000e */
[----:B------:R-:W-:Y:S02]  /*29960*/  IMAD.MOV.U32 R2, RZ, RZ, R0 ;  /* 0x000000ffff027224 */ /* 0x000fe400078e0000 */
[----:B------:R-:W-:-:S07]  /*29970*/  IMAD.MOV.U32 R8, RZ, RZ, R6 ;  /* 0x000000ffff087224 */ /* 0x000fce00078e0006 */
.L_x_560:
[----:B------:R-:W0:Y:S01]  /*29980*/  S2R R12, SR_CgaCtaId ;  /* 0x00000000000c7919 */ /* 0x000e220000008800 */
[----:B------:R-:W-:-:S04]  /*29990*/  MOV R11, 0x400 ;  /* 0x00000400000b7802 */ /* 0x000fc80000000f00 */
[----:B0-----:R-:W-:Y:S02]  /*299a0*/  LEA R15, R12, R11, 0x18 ;  /* 0x0000000b0c0f7211 */ /* 0x001fe400078ec0ff */
[----:B------:R-:W-:Y:S01]  /*299b0*/  SHF.L.U32 R11, R2, 0x1f, RZ ;  /* 0x0000001f020b7819 */ /* 0x000fe200000006ff */
[----:B------:R-:W0:Y:S02]  /*299c0*/  @!P4 LDC R12, c[0x0][0x500] ;  /* 0x00014000ff0ccb82 */ /* 0x000e240000000800 */
[----:B------:R-:W-:-:S04]  /*299d0*/  IMAD R16, R8, 0x8, R15 ;  /* 0x0000000808107824 */ /* 0x000fc800078e020f */
[----:B------:R-:W1:Y:S02]  /*299e0*/  SYNCS.PHASECHK.TRANS64.TRYWAIT P1, [R16+URZ+0x10], R11 ;  /* 0x0000100b100075a7 */ /* 0x000e64000802017f */
[----:B-1----:R-:W-:Y:S05]  /*299f0*/  @!P1 BRA `(.L_x_557) ;  /* 0x0000000c00549947 */ /* 0x002fea0003800000 */
.L_x_575:
[----:B------:R-:W-:Y:S01]  /*29a00*/  UPRMT UR5, UR21, 0x9910, URZ ;  /* 0x0000991015057896 */ /* 0x000fe2000800003f */
[----:B0-----:R0:W-:Y:S03]  /*29a10*/  @!P4 SYNCS.ARRIVE.TRANS64 RZ, [R16+URZ], R12 ;  /* 0x0000000c10ffc9a7 */ /* 0x0011e6000800003f */
[----:B------:R-:W-:-:S06]  /*29a20*/  UISETP.NE.AND UP0, UPT, UR5, 0x2, UPT ;  /* 0x000000020500788c */ /* 0x000fcc000bf05270 */
[----:B------:R-:W-:-:S13]  /*29a30*/  PLOP3.LUT P1, PT, PT, PT, UP0, 0x80, 0x0 ;  /* 0x000000000000781c */ /* 0x000fda0003f2f008 */
[----:B0-----:R-:W-:Y:S05]  /*29a40*/  @P1 BRA `(.L_x_558) ;  /* 0x0000000000041947 */ /* 0x001fea0003800000 */
[----:B------:R-:W-:Y:S01]  /*29a50*/  BPT.TRAP 0x1 ;  /* 0x000000040000795c */ /* 0x000fe20000300000 */
.L_x_558:
[----:B------:R-:W-:Y:S05]  /*29a60*/  @P0 BRA `(.L_x_559) ;  /* 0x0000000000040947 */ /* 0x000fea0003800000 */
[----:B------:R-:W-:Y:S01]  /*29a70*/  BPT.TRAP 0x1 ;  /* 0x000000040000795c */ /* 0x000fe20000300000 */
.L_x_559:
[--C-:B-1----:R-:W-:Y:S01]  /*29a80*/  IMAD R11, R8, 0x4000, R15.reuse ;  /* 0x00004000080b7824 */ /* 0x102fe200078e020f */
[----:B------:R-:W-:Y:S01]  /*29a90*/  R2UR UR9, R16 ;  /* 0x00000000100972ca */ /* 0x000fe200000e0000 */
[C---:B------:R-:W-:Y:S01]  /*29aa0*/  IMAD R15, R8.reuse, 0x10000, R15 ;  /* 0x00010000080f7824 */ /* 0x040fe200078e020f */
[----:B------:R-:W-:Y:S01]  /*29ab0*/  UIADD3 UR6, UP0, UR24, 0xf0, URZ ;  /* 0x000000f018067890 */ /* 0x000fe2000ff1e03f */
[----:B------:R-:W-:Y:S01]  /*29ac0*/  VIADD R3, R3, 0xffffffff ;  /* 0xffffffff03037836 */ /* 0x000fe20000000000 */
[----:B------:R-:W-:Y:S01]  /*29ad0*/  R2UR UR5, R11 ;  /* 0x000000000b0572ca */ /* 0x000fe200000e0000 */
[----:B------:R-:W-:Y:S01]  /*29ae0*/  UIADD3 UR26, UP1, UR24, 0x1f0, URZ ;  /* 0x000001f0181a7890 */ /* 0x000fe2000ff3e03f */
[----:B------:R-:W-:Y:S01]  /*29af0*/  R2UR UR8, R15 ;  /* 0x000000000f0872ca */ /* 0x000fe200000e0000 */
[----:B------:R-:W-:Y:S01]  /*29b00*/  UIADD3.X UR7, URZ, UR25, URZ, UP0, !UPT ;  /* 0x000000193f077290 */ /* 0x000fe200087fe43f */
[----:B------:R-:W-:Y:S01]  /*29b10*/  R2UR UR11, R5 ;  /* 0x00000000050b72ca */ /* 0x000fe200000e0000 */
[----:B------:R-:W-:Y:S01]  /*29b20*/  VIADD R8, R8, 0x1 ;  /* 0x0000000108087836 */ /* 0x000fe20000000000 */
[----:B------:R-:W-:Y:S01]  /*29b30*/  R2UR UR10, R13 ;  /* 0x000000000d0a72ca */ /* 0x000fe200000e0000 */
[----:B------:R-:W-:Y:S01]  /*29b40*/  UIADD3.X UR27, URZ, UR25, URZ, UP1, !UPT ;  /* 0x000000193f1b7290 */ /* 0x000fe20008ffe43f */
[----:B------:R-:W-:Y:S01]  /*29b50*/  R2UR UR12, R10 ;  /* 0x000000000a0c72ca */ /* 0x000fe200000e0000 */
[----:B------:R-:W-:Y:S01]  /*29b60*/  UMOV UR14, 0x0 ;  /* 0x00000000000e7882 */ /* 0x000fe20000000000 */
[----:B------:R-:W-:Y:S01]  /*29b70*/  R2UR UR20, R4 ;  /* 0x00000000041472ca */ /* 0x000fe200000e0000 */
[----:B------:R-:W-:Y:S01]  /*29b80*/  UMOV UR15, 0x10000000 ;  /* 0x10000000000f7882 */ /* 0x000fe20000000000 */
[----:B------:R-:W-:Y:S01]  /*29b90*/  ISETP.GT.AND P2, PT, R3, 0x1, PT ;  /* 0x000000010300780c */ /* 0x000fe20003f44270 */
[----:B------:R-:W-:Y:S01]  /*29ba0*/  UIADD3 UR5, UR5, 0x100, URZ ;  /* 0x0000010005057890 */ /* 0x000fe2000fffe03f */
[----:B------:R-:W-:Y:S01]  /*29bb0*/  ISETP.NE.AND P1, PT, R8, 0x2, PT ;  /* 0x000000020800780c */ /* 0x000fe20003f25270 */
[----:B------:R-:W-:Y:S01]  /*29bc0*/  UIADD3 UR17, UR8, 0x8100, URZ ;  /* 0x0000810008117890 */ /* 0x000fe2000fffe03f */
[----:B------:R-:W-:-:S02]  /*29bd0*/  VIADD R13, R13, 0x80 ;  /* 0x000000800d0d7836 */ /* 0x000fc40000000000 */
[----:B------:R-:W-:Y:S02]  /*29be0*/  SEL R11, RZ, 0x1, P1 ;  /* 0x00000001ff0b7807 */ /* 0x000fe40000800000 */
[----:B------:R-:W-:Y:S01]  /*29bf0*/  UMOV UR8, UR5 ;  /* 0x0000000500087c82 */ /* 0x000fe20008000000 */
[----:B------:R-:W-:Y:S01]  /*29c00*/  SEL R8, R8, RZ, P1 ;  /* 0x000000ff08087207 */ /* 0x000fe20000800000 */
[----:B------:R0:W-:Y:S01]  /*29c10*/  UTMALDG.3D [UR8], [UR6], desc[UR14] ;  /* 0x00000e08060075b4 */ /* 0x0001e20008011000 */
[----:B------:R-:W-:Y:S01]  /*29c20*/  LOP3.LUT R2, R2, R11, RZ, 0x3c, !PT ;  /* 0x0000000b02027212 */ /* 0x000fe200078e3cff */
[----:B0-----:R-:W-:Y:S01]  /*29c30*/  UMOV UR8, UR17 ;  /* 0x0000001100087c82 */ /* 0x001fe20008000000 */
[----:B------:R-:W-:Y:S02]  /*29c40*/  UMOV UR11, UR20 ;  /* 0x00000014000b7c82 */ /* 0x000fe40008000000 */
[----:B------:R0:W-:Y:S02]  /*29c50*/  UTMALDG.3D [UR8], [UR26], desc[UR14] ;  /* 0x00000e081a0075b4 */ /* 0x0001e40008011000 */
[----:B0-----:R-:W-:Y:S05]  /*29c60*/  @P2 BRA `(.L_x_560) ;  /* 0xfffffffc00442947 */ /* 0x001fea000383ffff */
.L_x_556:
[----:B------:R-:W-:Y:S05]  /*29c70*/  BSYNC B1 ;  /* 0x0000000000017941 */ /* 0x000fea0003800000 */
.L_x_555:
[----:B------:R-:W2:Y:S01]  /*29c80*/  LDL.LU R16, [R1+0x450] ;  /* 0x0004500001107983 */ /* 0x000ea20000300800 */
[----:B------:R-:W-:Y:S01]  /*29c90*/  LOP3.LUT P5, RZ, R9, 0xff, RZ, 0xc0, !PT ;  /* 0x000000ff09ff7812 */ /* 0x000fe200078ac0ff */
[----:B------:R-:W-:Y:S01]  /*29ca0*/  IMAD.IADD R6, R7, 0x1, R6 ;  /* 0x0000000107067824 */ /* 0x000fe200078e0206 */
[----:B------:R-:W-:Y:S01]  /*29cb0*/  ULDC.64 UR6, c[0x0][0x650] ;  /* 0x0001940000067ab9 */ /* 0x000fe20000000a00 */
[----:B------:R-:W3:Y:S01]  /*29cc0*/  LDL.LU R15, [R1+0x454] ;  /* 0x00045400010f7983 */ /* 0x000ee20000300800 */
[----:B------:R-:W-:Y:S01]  /*29cd0*/  BSSY B1, `(.L_x_561) ;  /* 0x000006f000017945 */ /* 0x000fe20003800000 */
[----:B------:R-:W-:Y:S01]  /*29ce0*/  IMAD.MOV.U32 R5, RZ, RZ, -0x1 ;  /* 0xffffffffff057424 */ /* 0x000fe200078e00ff */
[----:B------:R-:W-:Y:S01]  /*29cf0*/  SHF.R.U32.HI R2, RZ, 0x1, R6 ;  /* 0x00000001ff027819 */ /* 0x000fe20000011606 */
[----:B------:R-:W-:Y:S01]  /*29d00*/  IMAD.MOV.U32 R4, RZ, RZ, -0x1 ;  /* 0xffffffffff047424 */ /* 0x000fe200078e00ff */
[----:B------:R-:W-:Y:S01]  /*29d10*/  ISETP.GT.U32.AND P1, PT, R6, 0x1, PT ;  /* 0x000000010600780c */ /* 0x000fe20003f24070 */
[----:B------:R-:W-:Y:S01]  /*29d20*/  IMAD.MOV.U32 R10, RZ, RZ, -0x1 ;  /* 0xffffffffff0a7424 */ /* 0x000fe200078e00ff */
[----:B------:R-:W-:-:S02]  /*29d30*/  LOP3.LUT R2, R2, 0x1, RZ, 0xc0, !PT ;  /* 0x0000000102027812 */ /* 0x000fc400078ec0ff */
[C---:B------:R-:W-:Y:S01]  /*29d40*/  ISETP.LT.U32.AND P1, PT, R7.reuse, 0x2, P1 ;  /* 0x000000020700780c */ /* 0x040fe20000f21070 */
[----:B------:R-:W0:Y:S01]  /*29d50*/  @P5 S2R R3, SR_CgaCtaId ;  /* 0x0000000000035919 */ /* 0x000e220000008800 */
[----:B------:R-:W-:Y:S02]  /*29d60*/  ISETP.NE.U32.AND P2, PT, R2, 0x1, PT ;  /* 0x000000010200780c */ /* 0x000fe40003f45070 */
[----:B------:R-:W-:Y:S02]  /*29d70*/  @P5 MOV R2, 0x400 ;  /* 0x0000040000025802 */ /* 0x000fe40000000f00 */
[----:B------:R-:W-:Y:S02]  /*29d80*/  ISETP.GT.U32.AND P2, PT, R7, 0x1, !P2 ;  /* 0x000000010700780c */ /* 0x000fe40005744070 */
[----:B------:R-:W-:Y:S02]  /*29d90*/  LOP3.LUT R6, R6, 0x1, RZ, 0xc0, !PT ;  /* 0x0000000106067812 */ /* 0x000fe400078ec0ff */
[----:B------:R-:W-:-:S02]  /*29da0*/  PRMT R9, RZ, 0x7610, R9 ;  /* 0x00007610ff097816 */ /* 0x000fc40000000009 */
[----:B0-----:R-:W-:Y:S02]  /*29db0*/  @P5 LEA R2, R3, R2, 0x18 ;  /* 0x0000000203025211 */ /* 0x001fe400078ec0ff */
[----:B------:R-:W-:Y:S02]  /*29dc0*/  SEL R3, RZ, 0x1, !P1 ;  /* 0x00000001ff037807 */ /* 0x000fe40004800000 */
[----:B------:R0:W-:Y:S02]  /*29dd0*/  @P5 SYNCS.ARRIVE.TRANS64.A1T0 RZ, [R2+URZ+0x38], RZ ;  /* 0x000038ff02ff59a7 */ /* 0x0001e4000810003f */
[----:B0-----:R-:W-:-:S04]  /*29de0*/  SEL R2, RZ, 0x1, !P2 ;  /* 0x00000001ff027807 */ /* 0x001fc80005000000 */
[----:B------:R-:W-:Y:S02]  /*29df0*/  LOP3.LUT R0, R2, R0, R3, 0x96, !PT ;  /* 0x0000000002007212 */ /* 0x000fe400078e9603 */
[----:B------:R-:W-:Y:S02]  /*29e00*/  PRMT R2, RZ, 0x7610, R2 ;  /* 0x00007610ff027816 */ /* 0x000fe40000000002 */
[----:B---3--:R-:W-:-:S04]  /*29e10*/  IADD3 R15, P1, R15, UR22, RZ ;  /* 0x000000160f0f7c10 */ /* 0x008fc8000ff3e0ff */
[----:B--2---:R-:W-:Y:S01]  /*29e20*/  IADD3.X R16, R16, UR16, RZ, P1, !PT ;  /* 0x0000001010107c10 */ /* 0x004fe20008ffe4ff */
[----:B------:R0:W-:Y:S01]  /*29e30*/  STL [R1+0x454], R15 ;  /* 0x0004540f01007387 */ /* 0x0001e20000100800 */
[----:B------:R-:W-:-:S03]  /*29e40*/  ISETP.GE.U32.AND P1, PT, R15, UR6, PT ;  /* 0x000000060f007c0c */ /* 0x000fc6000bf26070 */
[----:B------:R0:W-:Y:S01]  /*29e50*/  STL [R1+0x450], R16 ;  /* 0x0004501001007387 */ /* 0x0001e20000100800 */
[----:B------:R-:W-:-:S13]  /*29e60*/  ISETP.GE.U32.AND.EX P1, PT, R16, UR7, PT, P1 ;  /* 0x0000000710007c0c */ /* 0x000fda000bf26110 */
[----:B0-----:R-:W-:Y:S05]  /*29e70*/  @P1 BRA `(.L_x_562) ;  /* 0x0000000400501947 */ /* 0x001fea0003800000 */
[----:B------:R-:W0:Y:S01]  /*29e80*/  S2R R8, SR_CTAID.X ;  /* 0x0000000000087919 */ /* 0x000e220000002500 */
[----:B------:R-:W-:Y:S01]  /*29e90*/  ULDC UR5, c[0x0][0x150] ;  /* 0x0000540000057ab9 */ /* 0x000fe20000000800 */
[----:B------:R-:W1:Y:S01]  /*29ea0*/  LDC R3, c[0x0][0x144] ;  /* 0x00005100ff037b82 */ /* 0x000e620000000800 */
[----:B------:R-:W-:Y:S01]  /*29eb0*/  ULDC.64 UR6, c[0x0][0x628] ;  /* 0x00018a0000067ab9 */ /* 0x000fe20000000a00 */
[----:B------:R-:W2:Y:S01]  /*29ec0*/  S2R R5, SR_CTAID.Y ;  /* 0x0000000000057919 */ /* 0x000ea20000002600 */
[----:B------:R-:W-:Y:S01]  /*29ed0*/  ISETP.NE.U32.AND P1, PT, RZ, UR6, PT ;  /* 0x00000006ff007c0c */ /* 0x000fe2000bf25070 */
[----:B------:R-:W-:-:S03]  /*29ee0*/  ULDC UR8, c[0x0][0x630] ;  /* 0x00018c0000087ab9 */ /* 0x000fc60000000800 */
[----:B------:R-:W-:Y:S01]  /*29ef0*/  ISETP.NE.AND.EX P1, PT, RZ, UR7, PT, P1 ;  /* 0x00000007ff007c0c */ /* 0x000fe2000bf25310 */
[----:B------:R-:W3:Y:S01]  /*29f00*/  LDC R12, c[0x0][0x148] ;  /* 0x00005200ff0c7b82 */ /* 0x000ee20000000800 */
[----:B0-----:R-:W-:Y:S02]  /*29f10*/  I2FP.F32.U32 R2, R8 ;  /* 0x0000000800027245 */ /* 0x001fe40000201000 */
[----:B--2---:R-:W-:-:S03]  /*29f20*/  I2FP.F32.U32 R4, R5 ;  /* 0x0000000500047245 */ /* 0x004fc60000201000 */
[----:B------:R-:W-:Y:S01]  /*29f30*/  FMUL R2, R2, UR5 ;  /* 0x0000000502027c20 */ /* 0x000fe20008400000 */
[----:B------:R-:W-:Y:S02]  /*29f40*/  ULDC UR5, c[0x0][0x154] ;  /* 0x0000550000057ab9 */ /* 0x000fe40000000800 */
[----:B------:R-:W-:-:S03]  /*29f50*/  FMUL R10, R4, UR5 ;  /* 0x00000005040a7c20 */ /* 0x000fc60008400000 */
[----:B------:R-:W0:Y:S08]  /*29f60*/  F2I.U32.TRUNC.NTZ R2, R2 ;  /* 0x0000000200027305 */ /* 0x000e30000020f000 */
[----:B------:R-:W2:Y:S01]  /*29f70*/  F2I.U32.TRUNC.NTZ R10, R10 ;  /* 0x0000000a000a7305 */ /* 0x000ea2000020f000 */
[----:B0-----:R-:W-:Y:S02]  /*29f80*/  IMAD.MOV R4, RZ, RZ, -R2 ;  /* 0x000000ffff047224 */ /* 0x001fe400078e0a02 */
[----:B------:R-:W-:-:S02]  /*29f90*/  IMAD.MOV.U32 R2, RZ, RZ, R15 ;  /* 0x000000ffff027224 */ /* 0x000fc400078e000f */
[----:B-1----:R-:W-:Y:S02]  /*29fa0*/  IMAD R8, R3, R4, R8 ;  /* 0x0000000403087224 */ /* 0x002fe400078e0208 */
[----:B--2---:R-:W-:-:S04]  /*29fb0*/  IMAD.MOV R3, RZ, RZ, -R10 ;  /* 0x000000ffff037224 */ /* 0x004fc800078e0a0a */
[----:B---3--:R-:W-:Y:S02]  /*29fc0*/  @P3 IMAD R8, R12, R3, R5 ;  /* 0x000000030c083224 */ /* 0x008fe400078e0205 */
[----:B------:R-:W-:Y:S01]  /*29fd0*/  IMAD.MOV.U32 R3, RZ, RZ, R16 ;  /* 0x000000ffff037224 */ /* 0x000fe200078e0010 */
[----:B------:R-:W-:Y:S06]  /*29fe0*/  @!P1 BRA `(.L_x_563) ;  /* 0x0000000000289947 */ /* 0x000fec0003800000 */
[----:B------:R-:W-:Y:S02]  /*29ff0*/  ULDC UR5, c[0x0][0x634] ;  /* 0x00018d0000057ab9 */ /* 0x000fe40000000800 */
[----:B------:R-:W-:-:S05]  /*2a000*/  IADD3 R3, P1, R15, UR5, RZ ;  /* 0x000000050f037c10 */ /* 0x000fca000ff3e0ff */
[----:B------:R-:W-:-:S04]  /*2a010*/  IMAD.X R11, RZ, RZ, R16, P1 ;  /* 0x000000ffff0b7224 */ /* 0x000fc800008e0610 */
[----:B------:R-:W-:-:S04]  /*2a020*/  IMAD.WIDE.U32 R4, R11, UR6, RZ ;  /* 0x000000060b047c25 */ /* 0x000fc8000f8e00ff */
[----:B------:R-:W-:-:S04]  /*2a030*/  IMAD.WIDE.U32 R4, P1, R3, UR7, R4 ;  /* 0x0000000703047c25 */ /* 0x000fc8000f820004 */
[----:B------:R-:W-:-:S04]  /*2a040*/  IMAD.WIDE.U32 R2, R3, UR6, RZ ;  /* 0x0000000603027c25 */ /* 0x000fc8000f8e00ff */
[----:B------:R-:W-:Y:S01]  /*2a050*/  IMAD.MOV.U32 R2, RZ, RZ, R5 ;  /* 0x000000ffff027224 */ /* 0x000fe200078e0005 */
[----:B------:R-:W-:Y:S01]  /*2a060*/  IADD3 RZ, P2, R3, R4, RZ ;  /* 0x0000000403ff7210 */ /* 0x000fe20007f5e0ff */
[----:B------:R-:W-:-:S04]  /*2a070*/  IMAD.X R3, RZ, RZ, RZ, P1 ;  /* 0x000000ffff037224 */ /* 0x000fc800008e06ff */
[----:B------:R-:W-:-:S08]  /*2a080*/  IMAD.WIDE.U32.X R2, R11, UR7, R2, P2 ;  /* 0x000000070b027c25 */ /* 0x000fd000090e0402 */
.L_x_563:
[--C-:B------:R-:W-:Y:S01]  /*2a090*/  SHF.R.U64 R10, R2, UR8, R3.reuse ;  /* 0x00000008020a7c19 */ /* 0x100fe20008001203 */
[----:B------:R-:W-:Y:S01]  /*2a0a0*/  ULDC.64 UR6, c[0x0][0x620] ;  /* 0x0001880000067ab9 */ /* 0x000fe20000000a00 */
[----:B------:R-:W-:Y:S01]  /*2a0b0*/  SHF.R.U32.HI R2, RZ, UR8, R3 ;  /* 0x00000008ff027c19 */ /* 0x000fe20008011603 */
[----:B------:R-:W-:Y:S01]  /*2a0c0*/  IMAD.MOV.U32 R3, RZ, RZ, R16 ;  /* 0x000000ffff037224 */ /* 0x000fe200078e0010 */
[----:B------:R-:W-:Y:S01]  /*2a0d0*/  IADD3 R11, P1, RZ, -R10, RZ ;  /* 0x8000000aff0b7210 */ /* 0x000fe20007f3e0ff */
[----:B------:R-:W-:-:S04]  /*2a0e0*/  ULDC UR5, c[0x0][0x618] ;  /* 0x0001860000057ab9 */ /* 0x000fc80000000800 */
[----:B------:R-:W-:-:S04]  /*2a0f0*/  IMAD.X R2, RZ, RZ, ~R2, P1 ;  /* 0x000000ffff027224 */ /* 0x000fc800008e0e02 */
[----:B------:R-:W-:-:S04]  /*2a100*/  IMAD R2, R2, UR6, RZ ;  /* 0x0000000602027c24 */ /* 0x000fc8000f8e02ff */
[----:B------:R-:W-:Y:S02]  /*2a110*/  IMAD R5, R11, UR7, R2 ;  /* 0x000000070b057c24 */ /* 0x000fe4000f8e0202 */
[----:B------:R-:W-:-:S04]  /*2a120*/  IMAD.MOV.U32 R2, RZ, RZ, R15 ;  /* 0x000000ffff027224 */ /* 0x000fc800078e000f */
[----:B------:R-:W-:Y:S01]  /*2a130*/  IMAD.WIDE.U32 R2, R11, UR6, R2 ;  /* 0x000000060b027c25 */ /* 0x000fe2000f8e0002 */
[----:B------:R-:W-:Y:S02]  /*2a140*/  ULDC.64 UR6, c[0x0][0x640] ;  /* 0x0001900000067ab9 */ /* 0x000fe40000000a00 */
[----:B------:R-:W-:Y:S01]  /*2a150*/  ISETP.NE.U32.AND P1, PT, RZ, UR6, PT ;  /* 0x00000006ff007c0c */ /* 0x000fe2000bf25070 */
[----:B------:R-:W-:-:S03]  /*2a160*/  IMAD.IADD R3, R3, 0x1, R5 ;  /* 0x0000000103037824 */ /* 0x000fc600078e0205 */
[----:B------:R-:W-:Y:S02]  /*2a170*/  ISETP.NE.AND.EX P1, PT, RZ, UR7, PT, P1 ;  /* 0x00000007ff007c0c */ /* 0x000fe4000bf25310 */
[--C-:B------:R-:W-:Y:S02]  /*2a180*/  SHF.R.U64 R11, R2, UR5, R3.reuse ;  /* 0x00000005020b7c19 */ /* 0x100fe40008001203 */
[----:B------:R-:W-:Y:S01]  /*2a190*/  SHF.R.U32.HI R2, RZ, UR5, R3 ;  /* 0x00000005ff027c19 */ /* 0x000fe20008011603 */
[----:B------:R-:W-:-:S03]  /*2a1a0*/  ULDC UR5, c[0x0][0x608] ;  /* 0x0001820000057ab9 */ /* 0x000fc60000000800 */
[--C-:B------:R-:W-:Y:S02]  /*2a1b0*/  SHF.R.U64 R12, R11, UR5, R2.reuse ;  /* 0x000000050b0c7c19 */ /* 0x100fe40008001202 */
[----:B------:R-:W-:Y:S01]  /*2a1c0*/  SHF.R.U32.HI R3, RZ, UR5, R2 ;  /* 0x00000005ff037c19 */ /* 0x000fe20008011602 */
[----:B------:R-:W-:-:S03]  /*2a1d0*/  ULDC UR5, c[0x0][0x658] ;  /* 0x0001960000057ab9 */ /* 0x000fc60000000800 */
[--C-:B------:R-:W-:Y:S02]  /*2a1e0*/  SHF.R.U64 R13, R12, UR5, R3.reuse ;  /* 0x000000050c0d7c19 */ /* 0x100fe40008001203 */
[----:B------:R-:W-:-:S03]  /*2a1f0*/  SHF.R.U32.HI R15, RZ, UR5, R3 ;  /* 0x00000005ff0f7c19 */ /* 0x000fc60008011603 */
[----:B------:R-:W-:Y:S02]  /*2a200*/  IMAD.MOV.U32 R2, RZ, RZ, R13 ;  /* 0x000000ffff027224 */ /* 0x000fe400078e000d */
        /* <DEDUP_REMOVED lines=12> */
.L_x_564:
[----:B------:R-:W-:Y:S01]  /*2a2d0*/  ULDC UR5, c[0x0][0x648] ;  /* 0x0001920000057ab9 */ /* 0x000fe20000000800 */
[----:B------:R-:W-:Y:S02]  /*2a2e0*/  LOP3.LUT R12, R12, UR18, RZ, 0xc0, !PT ;  /* 0x000000120c0c7c12 */ /* 0x000fe4000f8ec0ff */
[----:B------:R-:W-:Y:S01]  /*2a2f0*/  SHF.R.U64 R3, R2, UR5, R3 ;  /* 0x0000000502037c19 */ /* 0x000fe20008001203 */
[----:B------:R-:W-:-:S04]  /*2a300*/  ULDC UR5, c[0x0][0x638] ;  /* 0x00018e0000057ab9 */ /* 0x000fc80000000800 */
[----:B------:R-:W-:Y:S02]  /*2a310*/  IMAD.MOV R2, RZ, RZ, -R3 ;  /* 0x000000ffff027224 */ /* 0x000fe400078e0a03 */
[----:B------:R-:W-:Y:S02]  /*2a320*/  IMAD R5, R3, UR19, R12 ;  /* 0x0000001303057c24 */ /* 0x000fe4000f8e020c */
[----:B------:R-:W-:Y:S01]  /*2a330*/  IMAD R13, R2, UR5, R13 ;  /* 0x00000005020d7c24 */ /* 0x000fe2000f8e020d */
[----:B------:R-:W-:Y:S01]  /*2a340*/  ULDC UR5, c[0x0][0x610] ;  /* 0x0001840000057ab9 */ /* 0x000fe20000000800 */
[----:B------:R-:W-:Y:S01]  /*2a350*/  LOP3.LUT R2, R11, UR4, RZ, 0xc0, !PT ;  /* 0x000000040b027c12 */ /* 0x000fe2000f8ec0ff */
[----:B------:R-:W-:Y:S01]  /*2a360*/  IMAD R8, R5, UR5, R8 ;  /* 0x0000000505087c24 */ /* 0x000fe2000f8e0208 */
[----:B------:R-:W-:-:S03]  /*2a370*/  ULDC UR5, c[0x0][0x600] ;  /* 0x0001800000057ab9 */ /* 0x000fc60000000800 */
[----:B------:R-:W-:Y:S02]  /*2a380*/  IMAD R13, R13, UR5, R2 ;  /* 0x000000050d0d7c24 */ /* 0x000fe4000f8e0202 */
[----:B------:R-:W-:-:S03]  /*2a390*/  IMAD.MOV.U32 R2, RZ, RZ, 0x1 ;  /* 0x00000001ff027424 */ /* 0x000fc600078e00ff */
[----:B------:R-:W-:Y:S02]  /*2a3a0*/  SEL R4, R13, R8, !P3 ;  /* 0x000000080d047207 */ /* 0x000fe40005800000 */
[----:B------:R-:W-:-:S07]  /*2a3b0*/  SEL R5, R8, R13, !P3 ;  /* 0x0000000d08057207 */ /* 0x000fce0005800000 */
.L_x_562:
[----:B------:R-:W-:Y:S05]  /*2a3c0*/  BSYNC B1 ;  /* 0x0000000000017941 */ /* 0x000fea0003800000 */
.L_x_561:
[----:B------:R-:W-:-:S13]  /*2a3d0*/  LOP3.LUT P1, RZ, R2, 0xff, RZ, 0xc0, !PT ;  /* 0x000000ff02ff7812 */ /* 0x000fda000782c0ff */
[----:B------:R-:W-:Y:S05]  /*2a3e0*/  @P1 BRA `(.L_x_565) ;  /* 0xfffffff400301947 */ /* 0x000fea000383ffff */
[----:B------:R-:W-:Y:S05]  /*2a3f0*/  BSYNC B0 ;  /* 0x0000000000007941 */ /* 0x000fea0003800000 */
.L_x_553:
[----:B------:R-:W-:-:S03]  /*2a400*/  UMOV UR5, 0xffffffff ;  /* 0xffffffff00057882 */ /* 0x000fc60000000000 */
[----:B------:R-:W-:Y:S05]  /*2a410*/  BRA.DIV UR5, `(.L_x_566) ;  /* 0x0000000205e07947 */ /* 0x000fea000b800000 */
[----:B------:R-:W-:-:S13]  /*2a420*/  ELECT P0, URZ, PT ;  /* 0x00000000003f782f */ /* 0x000fda0003800000 */
.L_x_578:
[----:B------:R-:W-:Y:S04]  /*2a430*/  BSSY B0, `(.L_x_567) ;  /* 0x000001a000007945 */ /* 0x000fe80003800000 */
[----:B------:R-:W-:Y:S05]  /*2a440*/  @!P0 BRA `(.L_x_568) ;  /* 0x0000000000608947 */ /* 0x000fea0003800000 */
[----:B------:R-:W-:-:S04]  /*2a450*/  ULOP3.LUT UR5, UR13, 0x2, URZ, 0xfc, !UPT ;  /* 0x000000020d057892 */ /* 0x000fc8000f8efc3f */
[----:B------:R-:W-:-:S06]  /*2a460*/  UISETP.NE.AND UP0, UPT, UR5, 0x3, UPT ;  /* 0x000000030500788c */ /* 0x000fcc000bf05270 */
[----:B------:R-:W-:-:S13]  /*2a470*/  PLOP3.LUT P0, PT, PT, PT, UP0, 0x80, 0x0 ;  /* 0x000000000000781c */ /* 0x000fda0003f0f008 */
[----:B------:R-:W-:Y:S05]  /*2a480*/  @!P0 BRA `(.L_x_569) ;  /* 0x0000000000048947 */ /* 0x000fea0003800000 */
[----:B------:R-:W-:Y:S01]  /*2a490*/  BPT.TRAP 0x1 ;  /* 0x000000040000795c */ /* 0x000fe20000300000 */
.L_x_569:
[----:B------:R-:W0:Y:S01]  /*2a4a0*/  S2R R3, SR_CgaCtaId ;  /* 0x0000000000037919 */ /* 0x000e220000008800 */
[----:B------:R-:W-:-:S04]  /*2a4b0*/  MOV R2, 0x400 ;  /* 0x0000040000027802 */ /* 0x000fc80000000f00 */
[----:B0-----:R-:W-:Y:S02]  /*2a4c0*/  LEA R3, R3, R2, 0x18 ;  /* 0x0000000203037211 */ /* 0x001fe400078ec0ff */
[----:B------:R-:W-:-:S03]  /*2a4d0*/  SHF.L.U32 R2, R0, 0x1f, RZ ;  /* 0x0000001f00027819 */ /* 0x000fc600000006ff */
[----:B------:R-:W-:-:S04]  /*2a4e0*/  VIADD R3, R3, 0x10 ;  /* 0x0000001003037836 */ /* 0x000fc80000000000 */
[----:B------:R-:W-:-:S04]  /*2a4f0*/  IMAD R5, R6, 0x8, R3 ;  /* 0x0000000806057824 */ /* 0x000fc800078e0203 */
[----:B------:R-:W0:Y:S02]  /*2a500*/  SYNCS.PHASECHK.TRANS64.TRYWAIT P0, [R5+URZ], R2 ;  /* 0x00000002050075a7 */ /* 0x000e24000800017f */
[----:B0-----:R-:W-:Y:S05]  /*2a510*/  @!P0 BRA `(.L_x_570) ;  /* 0x0000000000c48947 */ /* 0x001fea0003800000 */
.L_x_579:
[----:B------:R-:W-:-:S05]  /*2a520*/  VIADD R6, R6, 0x1 ;  /* 0x0000000106067836 */ /* 0x000fca0000000000 */
[----:B------:R-:W-:-:S04]  /*2a530*/  ISETP.NE.AND P0, PT, R6, 0x2, PT ;  /* 0x000000020600780c */ /* 0x000fc80003f05270 */
[----:B0-----:R-:W-:Y:S02]  /*2a540*/  SEL R5, RZ, 0x1, P0 ;  /* 0x00000001ff057807 */ /* 0x001fe40000000000 */
[----:B------:R-:W-:Y:S02]  /*2a550*/  SEL R6, R6, RZ, P0 ;  /* 0x000000ff06067207 */ /* 0x000fe40000000000 */
[----:B------:R-:W-:-:S03]  /*2a560*/  LOP3.LUT R0, R0, R5, RZ, 0x3c, !PT ;  /* 0x0000000500007212 */ /* 0x000fc600078e3cff */
[----:B------:R-:W-:Y:S01]  /*2a570*/  IMAD R3, R6, 0x8, R3 ;  /* 0x0000000806037824 */ /* 0x000fe200078e0203 */
[----:B------:R-:W-:-:S07]  /*2a580*/  SHF.L.U32 R0, R0, 0x1f, RZ ;  /* 0x0000001f00007819 */ /* 0x000fce00000006ff */
.L_x_571:
[----:B0-----:R0:W1:Y:S02]  /*2a590*/  SYNCS.PHASECHK.TRANS64.TRYWAIT P0, [R3+URZ], R0 ;  /* 0x00000000030075a7 */ /* 0x001064000800017f */
[----:B-1----:R-:W-:Y:S05]  /*2a5a0*/  @!P0 NANOSLEEP.SYNCS 0x989680 ;  /* 0x009896800000895d */ /* 0x002fea0003900000 */
[----:B------:R-:W1:Y:S02]  /*2a5b0*/  @!P0 SYNCS.PHASECHK.TRANS64 P0, [R3+URZ], R0 ;  /* 0x00000000030085a7 */ /* 0x000e64000800007f */
[----:B-1----:R-:W-:Y:S05]  /*2a5c0*/  @!P0 BRA `(.L_x_571) ;  /* 0xfffffffc00f08947 */ /* 0x002fea000383ffff */
.L_x_568:
[----:B------:R-:W-:Y:S05]  /*2a5d0*/  BSYNC B0 ;  /* 0x0000000000007941 */ /* 0x000fea0003800000 */
.L_x_567:
[----:B------:R-:W-:Y:S05]  /*2a5e0*/  EXIT ;  /* 0x000000000000794d */ /* 0x000fea0003800000 */
.L_x_17:
[----:B-1----:R-:W-:-:S04]  /*2a5f0*/  IMAD.U32 R3, RZ, RZ, UR6 ;  /* 0x00000006ff037e24 */ /* 0x002fc8000f8e00ff */
[----:B------:R1:W3:Y:S03]  /*2a600*/  SYNCS.PHASECHK.TRANS64.TRYWAIT P0, [R3+URZ], R0 ;  /* 0x00000000030075a7 */ /* 0x0002e6000800017f */
[----:B---3--:R-:W-:Y:S05]  /*2a610*/  @!P0 NANOSLEEP.SYNCS 0x989680 ;  /* 0x009896800000895d */ /* 0x008fea0003900000 */
[----:B------:R-:W3:Y:S02]  /*2a620*/  @!P0 SYNCS.PHASECHK.TRANS64 P0, [R3+URZ], R0 ;  /* 0x00000000030085a7 */ /* 0x000ee4000800007f */
[----:B---3--:R-:W-:Y:S05]  /*2a630*/  @!P0 BRA `(.L_x_17) ;  /* 0xfffffffc00ec8947 */ /* 0x008fea000383ffff */
[----:B------:R-:W-:Y:S05]  /*2a640*/  BRA `(.L_x_16) ;  /* 0xfffffd8400207947 */ /* 0x000fea000383ffff */
.L_x_23:
[----:B-----5:R1:W-:Y:S02]  /*2a650*/  STL [R1+0x468], R2 ;  /* 0x0004680201007387 */ /* 0x0203e40000100800 */
[----:B-1----:R-:W-:-:S04]  /*2a660*/  IMAD.U32 R2, RZ, RZ, UR16 ;  /* 0x00000010ff027e24 */ /* 0x002fc8000f8e00ff */
[----:B------:R1:W3:Y:S03]  /*2a670*/  SYNCS.PHASECHK.TRANS64.TRYWAIT P0, [R2+URZ], R0 ;  /* 0x00000000020075a7 */ /* 0x0002e6000800017f */
[----:B---3--:R-:W-:Y:S05]  /*2a680*/  @!P0 NANOSLEEP.SYNCS 0x989680 ;  /* 0x009896800000895d */ /* 0x008fea0003900000 */
[----:B------:R1:W3:Y:S02]  /*2a690*/  @!P0 SYNCS.PHASECHK.TRANS64 P0, [R2+URZ], R0 ;  /* 0x00000000020085a7 */ /* 0x0002e4000800007f */
[----:B-1----:R1:W5:Y:S02]  /*2a6a0*/  LDL.LU R2, [R1+0x468] ;  /* 0x0004680001027983 */ /* 0x0023640000300800 */
[----:B-1-3--:R-:W-:Y:S05]  /*2a6b0*/  @!P0 BRA `(.L_x_23) ;  /* 0xfffffffc00e48947 */ /* 0x00afea000383ffff */
[----:B------:R-:W-:Y:S05]  /*2a6c0*/  BRA `(.L_x_22) ;  /* 0xfffffde400d47947 */ /* 0x000fea000383ffff */
.L_x_554:
[----:B------:R-:W-:Y:S01]  /*2a6d0*/  BSSY B1, `(.L_x_572) ;  /* 0x0000006000017945 */ /* 0x000fe20003800000 */
[----:B------:R-:W-:-:S07]  /*2a6e0*/  IMAD.MOV.U32 R2, RZ, RZ, -0x1 ;  /* 0xffffffffff027424 */ /* 0x000fce00078e00ff */
[----:B------:R-:W-:Y:S05]  /*2a6f0*/  WARPSYNC.COLLECTIVE R2, `(.L_x_573) ;  /* 0x00000000020c7348 */ /* 0x000fea0003c00000 */
[----:B------:R-:W-:Y:S02]  /*2a700*/  ELECT P1, UR62, PT ;  /* 0x00000000003e782f */ /* 0x000fe40003820000 */
[----:B------:R-:W-:Y:S01]  /*2a710*/  MOV R2, UR62 ;  /* 0x0000003e00027c02 */ /* 0x000fe20008000f00 */
[----:B------:R-:W-:Y:S10]  /*2a720*/  ENDCOLLECTIVE ;  /* 0x000000000000791b */ /* 0x000ff40003800000 */
.L_x_573:
[----:B------:R-:W-:Y:S05]  /*2a730*/  BSYNC B1 ;  /* 0x0000000000017941 */ /* 0x000fea0003800000 */
.L_x_572:
[----:B------:R-:W-:Y:S05]  /*2a740*/  BRA `(.L_x_574) ;  /* 0xfffffff000647947 */ /* 0x000fea000383ffff */
.L_x_557:
[----:B-1----:R1:W2:Y:S02]  /*2a750*/  SYNCS.PHASECHK.TRANS64.TRYWAIT P1, [R16+URZ+0x10], R11 ;  /* 0x0000100b100075a7 */ /* 0x0022a4000802017f */
[----:B--2---:R-:W-:Y:S05]  /*2a760*/  @!P1 NANOSLEEP.SYNCS 0x989680 ;  /* 0x009896800000995d */ /* 0x004fea0003900000 */
[----:B------:R-:W2:Y:S02]  /*2a770*/  @!P1 SYNCS.PHASECHK.TRANS64 P1, [R16+URZ+0x10], R11 ;  /* 0x0000100b100095a7 */ /* 0x000ea4000802007f */
[----:B--2---:R-:W-:Y:S05]  /*2a780*/  @!P1 BRA `(.L_x_557) ;  /* 0xfffffffc00f09947 */ /* 0x004fea000383ffff */
[----:B------:R-:W-:Y:S05]  /*2a790*/  BRA `(.L_x_575) ;  /* 0xfffffff000987947 */ /* 0x000fea000383ffff */
.L_x_566:
[----:B------:R-:W-:Y:S01]  /*2a7a0*/  BSSY B0, `(.L_x_576) ;  /* 0x0000006000007945 */ /* 0x000fe20003800000 */
[----:B------:R-:W-:-:S07]  /*2a7b0*/  IMAD.MOV.U32 R2, RZ, RZ, -0x1 ;  /* 0xffffffffff027424 */ /* 0x000fce00078e00ff */
[----:B------:R-:W-:Y:S05]  /*2a7c0*/  WARPSYNC.COLLECTIVE R2, `(.L_x_577) ;  /* 0x00000000020c7348 */ /* 0x000fea0003c00000 */
[----:B------:R-:W-:Y:S02]  /*2a7d0*/  ELECT P1, UR62, PT ;  /* 0x00000000003e782f */ /* 0x000fe40003820000 */
[----:B------:R-:W-:Y:S01]  /*2a7e0*/  MOV R2, UR62 ;  /* 0x0000003e00027c02 */ /* 0x000fe20008000f00 */
[----:B------:R-:W-:Y:S10]  /*2a7f0*/  ENDCOLLECTIVE ;  /* 0x000000000000791b */ /* 0x000ff40003800000 */
.L_x_577:
[----:B------:R-:W-:Y:S05]  /*2a800*/  BSYNC B0 ;  /* 0x0000000000007941 */ /* 0x000fea0003800000 */
.L_x_576:
[----:B------:R-:W-:Y:S01]  /*2a810*/  PLOP3.LUT P0, PT, P1, PT, PT, 0x80, 0x0 ;  /* 0x000000000000781c */ /* 0x000fe20000f0f070 */
[----:B------:R-:W-:-:S12]  /*2a820*/  BRA `(.L_x_578) ;  /* 0xfffffffc00007947 */ /* 0x000fd8000383ffff */
.L_x_570:
[----:B0-----:R0:W1:Y:S02]  /*2a830*/  SYNCS.PHASECHK.TRANS64.TRYWAIT P0, [R5+URZ], R2 ;  /* 0x00000002050075a7 */ /* 0x001064000800017f */
[----:B-1----:R-:W-:Y:S05]  /*2a840*/  @!P0 NANOSLEEP.SYNCS 0x989680 ;  /* 0x009896800000895d */ /* 0x002fea0003900000 */
[----:B------:R-:W1:Y:S02]  /*2a850*/  @!P0 SYNCS.PHASECHK.TRANS64 P0, [R5+URZ], R2 ;  /* 0x00000002050085a7 */ /* 0x000e64000800007f */
[----:B-1----:R-:W-:Y:S05]  /*2a860*/  @!P0 BRA `(.L_x_570) ;  /* 0xfffffffc00f08947 */ /* 0x002fea000383ffff */
[----:B------:R-:W-:Y:S05]  /*2a870*/  BRA `(.L_x_579) ;  /* 0xfffffffc00287947 */ /* 0x000fea000383ffff */
.L_x_580:
[----:B------:R-:W-:-:S00]  /*2a880*/  BRA `(.L_x_580) ;  /* 0xfffffffc00fc7947 */ /* 0x000fc0000383ffff */
[----:B------:R-:W-:-:S00]  /*2a890*/  NOP ;  /* 0x0000000000007918 */ /* 0x000fc00000000000 */
        /* <DEDUP_REMOVED lines=14> */
.L_x_581:


//--------------------- .nv.shared._ZN7cutlass13device_kernelINS_4gemm6kernel13GemmUniversalIN4cute5tupleIJiiiiEEENS1_10collective13CollectiveMmaINS1_37MainloopSm90TmaGmmaWarpSpecializedFP8ILi2ENS5_IJNS4_1CILi1EEESB_SB_EEENS1_35KernelTmaWarpSpecializedCooperativeEEENS5_IJNSA_ILi128EEENSA_ILi512EEESF_EEENS_12float_e4m3_tENS5_IJlSB_lEEESI_SJ_NS4_8TiledMMAINS4_8MMA_AtomIJNS4_4SM904GMMA31MMA_64x256x32_F32E4M3E4M3_SS_TNILNSN_7ScaleInE1ELSP_1EEEEEENS4_6LayoutINS5_IJNSA_ILi2EEESB_SB_EEENS5_IJSB_NSA_ILi0EEESV_EEEEENS5_IJNS4_10UnderscoreESY_SY_EEEEENS4_13SM90_TMA_LOADENS4_14ComposedLayoutINS4_7SwizzleILi3ELi4ELi3EEENS4_18smem_ptr_flag_bitsILi8EEENSS_INS5_IJNSA_ILi8EEESF_EEENS5_IJSF_SB_EEEEEEEvNS4_8identityES11_S1B_vS1C_EENS_8epilogue10collective6detail29Sm90TmaWarpSpecializedAdapterINS1F_15DefaultEpilogueISI_SJ_SJ_NS1E_6thread17LinearCombinationISI_Li1EffLNS1J_9ScaleType4KindE0ELNS_15FloatRoundStyleE2ESI_EENS1_15EpilogueDefaultEEEEEvvEEEEvNT_6ParamsE --------------------------
	.section	.nv.shared._ZN7cutlass13device_kernelINS_4gemm6kernel13GemmUniversalIN4cute5tupleIJiiiiEEENS1_10collective13CollectiveMmaINS1_37MainloopSm90TmaGmmaWarpSpecializedFP8ILi2ENS5_IJNS4_1CILi1EEESB_SB_EEENS1_35KernelTmaWarpSpecializedCooperativeEEENS5_IJNSA_ILi128EEENSA_ILi512EEESF_EEENS_12float_e4m3_tENS5_IJlSB_lEEESI_SJ_NS4_8TiledMMAINS4_8MMA_AtomIJNS4_4SM904GMMA31MMA_64x256x32_F32E4M3E4M3_SS_TNILNSN_7ScaleInE1ELSP_1EEEEEENS4_6LayoutINS5_IJNSA_ILi2EEESB_SB_EEENS5_IJSB_NSA_ILi0EEESV_EEEEENS5_IJNS4_10UnderscoreESY_SY_EEEEENS4_13SM90_TMA_LOADENS4_14ComposedLayoutINS4_7SwizzleILi3ELi4ELi3EEENS4_18smem_ptr_flag_bitsILi8EEENSS_INS5_IJNSA_ILi8EEESF_EEENS5_IJSF_SB_EEEEEEEvNS4_8identityES11_S1B_vS1C_EENS_8epilogue10collective6detail29Sm90TmaWarpSpecializedAdapterINS1F_15DefaultEpilogueISI_SJ_SJ_NS1E_6thread17LinearCombinationISI_Li1EffLNS1J_9ScaleType4KindE0ELNS_15FloatRoundStyleE2ESI_EENS1_15EpilogueDefaultEEEEEvvEEEEvNT_6ParamsE,"aw",@nobits
	.sectionflags	@""
	.align	16
	.zero		1024


//--------------------- .nv.shared.reserved.0     --------------------------
	.section	.nv.shared.reserved.0,"aw",@nobits
	.weak		__nv_reservedSMEM_offset_0_alias
	.size		__nv_reservedSMEM_offset_0_alias, 0, 0
	.other		__nv_reservedSMEM_offset_0_alias,@"STO_CUDA_RESERVED_SHARED STV_DEFAULT"
__nv_reservedSMEM_offset_0_alias:
	.zero		0


//--------------------- .nv.global                --------------------------
	.section	.nv.global,"aw",@nobits
.nv.global:
	.type		_ZN39_INTERNAL_7b42c7a3_4_k_cu_9ed91e29_84554cute1_E,@object
	.size		_ZN39_INTERNAL_7b42c7a3_4_k_cu_9ed91e29_84554cute1_E,(_ZN39_INTERNAL_7b42c7a3_4_k_cu_9ed91e29_84554cuda3std3__45__cpo6cbeginE - _ZN39_INTERNAL_7b42c7a3_4_k_cu_9ed91e29_84554cute1_E)
_ZN39_INTERNAL_7b42c7a3_4_k_cu_9ed91e29_84554cute1_E:
	.zero		1
	.type		_ZN39_INTERNAL_7b42c7a3_4_k_cu_9ed91e29_84554cuda3std3__45__cpo6cbeginE,@object
	.size		_ZN39_INTERNAL_7b42c7a3_4_k_cu_9ed91e29_84554cuda3std3__45__cpo6cbeginE,(_ZN39_INTERNAL_7b42c7a3_4_k_cu_9ed91e29_84554cuda3std3__48in_placeE - _ZN39_INTERNAL_7b42c7a3_4_k_cu_9ed91e29_84554cuda3std3__45__cpo6cbeginE)
_ZN39_INTERNAL_7b42c7a3_4_k_cu_9ed91e29_84554cuda3std3__45__cpo6cbeginE:
	.zero		1
	.type		_ZN39_INTERNAL_7b42c7a3_4_k_cu_9ed91e29_84554cuda3std3__48in_placeE,@object
	.size		_ZN39_INTERNAL_7b42c7a3_4_k_cu_9ed91e29_84554cuda3std3__48in_placeE,(_ZN39_INTERNAL_7b42c7a3_4_k_cu_9ed91e29_84554cuda3std6ranges3__45__cpo9iter_moveE - _ZN39_INTERNAL_7b42c7a3_4_k_cu_9ed91e29_84554cuda3std3__48in_placeE)
_ZN39_INTERNAL_7b42c7a3_4_k_cu_9ed91e29_84554cuda3std3__48in_placeE:
	.zero		1
	.type		_ZN39_INTERNAL_7b42c7a3_4_k_cu_9ed91e29_84554cuda3std6ranges3__45__cpo9iter_moveE,@object
	.size		_ZN39_INTERNAL_7b42c7a3_4_k_cu_9ed91e29_84554cuda3std6ranges3__45__cpo9iter_moveE,(_ZN39_INTERNAL_7b42c7a3_4_k_cu_9ed91e29_84554cuda3std3__45__cpo5beginE - _ZN39_INTERNAL_7b42c7a3_4_k_cu_9ed91e29_84554cuda3std6ranges3__45__cpo9iter_moveE)
_ZN39_INTERNAL_7b42c7a3_4_k_cu_9ed91e29_84554cuda3std6ranges3__45__cpo9iter_moveE:
	.zero		1
	.type		_ZN39_INTERNAL_7b42c7a3_4_k_cu_9ed91e29_84554cuda3std3__45__cpo5beginE,@object
	.size		_ZN39_INTERNAL_7b42c7a3_4_k_cu_9ed91e29_84554cuda3std3__45__cpo5beginE,(_ZN39_INTERNAL_7b42c7a3_4_k_cu_9ed91e29_84554cuda3std3__441_GLOBAL__N__7b42c7a3_4_k_cu_9ed91e29_84556ignoreE - _ZN39_INTERNAL_7b42c7a3_4_k_cu_9ed91e29_84554cuda3std3__45__cpo5beginE)
_ZN39_INTERNAL_7b42c7a3_4_k_cu_9ed91e29_84554cuda3std3__45__cpo5beginE:
	.zero		1
	.type		_ZN39_INTERNAL_7b42c7a3_4_k_cu_9ed91e29_84554cuda3std3__441_GLOBAL__N__7b42c7a3_4_k_cu_9ed91e29_84556ignoreE,@object
	.size		_ZN39_INTERNAL_7b42c7a3_4_k_cu_9ed91e29_84554cuda3std3__441_GLOBAL__N__7b42c7a3_4_k_cu_9ed91e29_84556ignoreE,(_ZN39_INTERNAL_7b42c7a3_4_k_cu_9ed91e29_84554cute7productE - _ZN39_INTERNAL_7b42c7a3_4_k_cu_9ed91e29_84554cuda3std3__441_GLOBAL__N__7b42c7a3_4_k_cu_9ed91e29_84556ignoreE)
_ZN39_INTERNAL_7b42c7a3_4_k_cu_9ed91e29_84554cuda3std3__441_GLOBAL__N__7b42c7a3_4_k_cu_9ed91e29_84556ignoreE:
	.zero		1
	.type		_ZN39_INTERNAL_7b42c7a3_4_k_cu_9ed91e29_84554cute7productE,@object
	.size		_ZN39_INTERNAL_7b42c7a3_4_k_cu_9ed91e29_84554cute7productE,(_ZN39_INTERNAL_7b42c7a3_4_k_cu_9ed91e29_84554cuda3std3__45__cpo3endE - _ZN39_INTERNAL_7b42c7a3_4_k_cu_9ed91e29_84554cute7productE)
_ZN39_INTERNAL_7b42c7a3_4_k_cu_9ed91e29_84554cute7productE:
	.zero		1
	.type		_ZN39_INTERNAL_7b42c7a3_4_k_cu_9ed91e29_84554cuda3std3__45__cpo3endE,@object
	.size		_ZN39_INTERNAL_7b42c7a3_4_k_cu_9ed91e29_84554cuda3std3__45__cpo3endE,(_ZN39_INTERNAL_7b42c7a3_4_k_cu_9ed91e29_84554cuda3std3__419piecewise_constructE - _ZN39_INTERNAL_7b42c7a3_4_k_cu_9ed91e29_84554cuda3std3__45__cpo3endE)
_ZN39_INTERNAL_7b42c7a3_4_k_cu_9ed91e29_84554cuda3std3__45__cpo3endE:
	.zero		1
	.type		_ZN39_INTERNAL_7b42c7a3_4_k_cu_9ed91e29_84554cuda3std3__419piecewise_constructE,@object
	.size		_ZN39_INTERNAL_7b42c7a3_4_k_cu_9ed91e29_84554cuda3std3__419piecewise_constructE,(_ZN39_INTERNAL_7b42c7a3_4_k_cu_9ed91e29_84554cuda3std3__45__cpo4cendE - _ZN39_INTERNAL_7b42c7a3_4_k_cu_9ed91e29_84554cuda3std3__419piecewise_constructE)
_ZN39_INTERNAL_7b42c7a3_4_k_cu_9ed91e29_84554cuda3std3__419piecewise_constructE:
	.zero		1
	.type		_ZN39_INTERNAL_7b42c7a3_4_k_cu_9ed91e29_84554cuda3std3__45__cpo4cendE,@object
	.size		_ZN39_INTERNAL_7b42c7a3_4_k_cu_9ed91e29_84554cuda3std3__45__cpo4cendE,(_ZN39_INTERNAL_7b42c7a3_4_k_cu_9ed91e29_84554cuda3std6ranges3__45__cpo4swapE - _ZN39_INTERNAL_7b42c7a3_4_k_cu_9ed91e29_84554cuda3std3__45__cpo4cendE)
_ZN39_INTERNAL_7b42c7a3_4_k_cu_9ed91e29_84554cuda3std3__45__cpo4cendE:
	.zero		1
	.type		_ZN39_INTERNAL_7b42c7a3_4_k_cu_9ed91e29_84554cuda3std6ranges3__45__cpo4swapE,@object
	.size		_ZN39_INTERNAL_7b42c7a3_4_k_cu_9ed91e29_84554cuda3std6ranges3__45__cpo4swapE,(.L_7 - _ZN39_INTERNAL_7b42c7a3_4_k_cu_9ed91e29_84554cuda3std6ranges3__45__cpo4swapE)
_ZN39_INTERNAL_7b42c7a3_4_k_cu_9ed91e29_84554cuda3std6ranges3__45__cpo4swapE:
	.zero		1
.L_7:


//--------------------- .nv.constant0._ZN7cutlass13device_kernelINS_4gemm6kernel13GemmUniversalIN4cute5tupleIJiiiiEEENS1_10collective13CollectiveMmaINS1_37MainloopSm90TmaGmmaWarpSpecializedFP8ILi2ENS5_IJNS4_1CILi1EEESB_SB_EEENS1_35KernelTmaWarpSpecializedCooperativeEEENS5_IJNSA_ILi128EEENSA_ILi512EEESF_EEENS_12float_e4m3_tENS5_IJlSB_lEEESI_SJ_NS4_8TiledMMAINS4_8MMA_AtomIJNS4_4SM904GMMA31MMA_64x256x32_F32E4M3E4M3_SS_TNILNSN_7ScaleInE1ELSP_1EEEEEENS4_6LayoutINS5_IJNSA_ILi2EEESB_SB_EEENS5_IJSB_NSA_ILi0EEESV_EEEEENS5_IJNS4_10UnderscoreESY_SY_EEEEENS4_13SM90_TMA_LOADENS4_14ComposedLayoutINS4_7SwizzleILi3ELi4ELi3EEENS4_18smem_ptr_flag_bitsILi8EEENSS_INS5_IJNSA_ILi8EEESF_EEENS5_IJSF_SB_EEEEEEEvNS4_8identityES11_S1B_vS1C_EENS_8epilogue10collective6detail29Sm90TmaWarpSpecializedAdapterINS1F_15DefaultEpilogueISI_SJ_SJ_NS1E_6thread17LinearCombinationISI_Li1EffLNS1J_9ScaleType4KindE0ELNS_15FloatRoundStyleE2ESI_EENS1_15EpilogueDefaultEEEEEvvEEEEvNT_6ParamsE --------------------------
	.section	.nv.constant0._ZN7cutlass13device_kernelINS_4gemm6kernel13GemmUniversalIN4cute5tupleIJiiiiEEENS1_10collective13CollectiveMmaINS1_37MainloopSm90TmaGmmaWarpSpecializedFP8ILi2ENS5_IJNS4_1CILi1EEESB_SB_EEENS1_35KernelTmaWarpSpecializedCooperativeEEENS5_IJNSA_ILi128EEENSA_ILi512EEESF_EEENS_12float_e4m3_tENS5_IJlSB_lEEESI_SJ_NS4_8TiledMMAINS4_8MMA_AtomIJNS4_4SM904GMMA31MMA_64x256x32_F32E4M3E4M3_SS_TNILNSN_7ScaleInE1ELSP_1EEEEEENS4_6LayoutINS5_IJNSA_ILi2EEESB_SB_EEENS5_IJSB_NSA_ILi0EEESV_EEEEENS5_IJNS4_10UnderscoreESY_SY_EEEEENS4_13SM90_TMA_LOADENS4_14ComposedLayoutINS4_7SwizzleILi3ELi4ELi3EEENS4_18smem_ptr_flag_bitsILi8EEENSS_INS5_IJNSA_ILi8EEESF_EEENS5_IJSF_SB_EEEEEEEvNS4_8identityES11_S1B_vS1C_EENS_8epilogue10collective6detail29Sm90TmaWarpSpecializedAdapterINS1F_15DefaultEpilogueISI_SJ_SJ_NS1E_6thread17LinearCombinationISI_Li1EffLNS1J_9ScaleType4KindE0ELNS_15FloatRoundStyleE2ESI_EENS1_15EpilogueDefaultEEEEEvvEEEEvNT_6ParamsE,"a",@progbits
	.sectionflags	@""
	.align	4
.nv.constant0._ZN7cutlass13device_kernelINS_4gemm6kernel13GemmUniversalIN4cute5tupleIJiiiiEEENS1_10collective13CollectiveMmaINS1_37MainloopSm90TmaGmmaWarpSpecializedFP8ILi2ENS5_IJNS4_1CILi1EEESB_SB_EEENS1_35KernelTmaWarpSpecializedCooperativeEEENS5_IJNSA_ILi128EEENSA_ILi512EEESF_EEENS_12float_e4m3_tENS5_IJlSB_lEEESI_SJ_NS4_8TiledMMAINS4_8MMA_AtomIJNS4_4SM904GMMA31MMA_64x256x32_F32E4M3E4M3_SS_TNILNSN_7ScaleInE1ELSP_1EEEEEENS4_6LayoutINS5_IJNSA_ILi2EEESB_SB_EEENS5_IJSB_NSA_ILi0EEESV_EEEEENS5_IJNS4_10UnderscoreESY_SY_EEEEENS4_13SM90_TMA_LOADENS4_14ComposedLayoutINS4_7SwizzleILi3ELi4ELi3EEENS4_18smem_ptr_flag_bitsILi8EEENSS_INS5_IJNSA_ILi8EEESF_EEENS5_IJSF_SB_EEEEEEEvNS4_8identityES11_S1B_vS1C_EENS_8epilogue10collective6detail29Sm90TmaWarpSpecializedAdapterINS1F_15DefaultEpilogueISI_SJ_SJ_NS1E_6thread17LinearCombinationISI_Li1EffLNS1J_9ScaleType4KindE0ELNS_15FloatRoundStyleE2ESI_EENS1_15EpilogueDefaultEEEEEvvEEEEvNT_6ParamsE:
	.zero		1664


//--------------------- SYMBOLS --------------------------

	.type		.nv.reservedSmem.offset0,@object
	.size		.nv.reservedSmem.offset0,0x4
